	.target	sm_90a

	.elftype	@"ET_EXEC"


//--------------------- .note.nv.tkinfo           --------------------------
	.section	.note.nv.tkinfo,"",@"SHT_NOTE"
	.sectionflags	@"SHF_NOTE_NV_TKINFO"
	.tkinfo
        /*0018*/ 	.word	0x00000002
        /*0030*/ 	.string	""
        /*0030*/ 	.string	"ptxas"
        /*0030*/ 	.string	"Cuda compilation tools, release 13.0, V13.0.88"
        /*0030*/ 	.string	"Build cuda_13.0.r13.0/compiler.36424714_0"
        /*0030*/ 	.string	"-arch sm_90a -m 64 "



//--------------------- .note.nv.cuinfo           --------------------------
	.section	.note.nv.cuinfo,"",@"SHT_NOTE"
	.sectionflags	@"SHF_NOTE_NV_CUINFO"
        /*0018*/ 	.short	0x0002
        /*001a*/ 	.short	0x005a
        /*001c*/ 	.short	0x0082
	.zero		2


//--------------------- .nv.info                  --------------------------
	.section	.nv.info,"",@"SHT_CUDA_INFO"
	.align	4


	//----- nvinfo : EIATTR_REGCOUNT
	.align		4
        /*0000*/ 	.byte	0x04, 0x2f
        /*0002*/ 	.short	(.L_15 - .L_14)
	.align		4
.L_14:
        /*0004*/ 	.word	index@(_ZN7cutlass13device_kernelINS_4gemm6kernel13GemmUniversalIN4cute5tupleIJiiiiEEENS1_10collective13CollectiveMmaINS1_34MainloopSm90TmaGmmaWarpSpecializedILi6ENS5_IJNS4_1CILi1EEESB_SB_EEENS1_32KernelTmaWarpSpecializedPingpongEEENS5_IJNSA_ILi64EEENSA_ILi8EEENSA_ILi256EEEEEENS_10bfloat16_tENS5_IJlSB_lEEESJ_SK_NS4_8TiledMMAINS4_8MMA_AtomIJNS4_4SM904GMMA26MMA_64x8x16_F32BF16BF16_SSILNSO_5MajorE0ELSQ_0ELNSO_7ScaleInE1ELSR_1EEEEEENS4_6LayoutISC_NS5_IJNSA_ILi0EEESV_SV_EEEEENS5_IJNS4_10UnderscoreESY_SY_EEEEENS4_13SM90_TMA_LOADENS4_14ComposedLayoutINS4_7SwizzleILi3ELi4ELi3EEENS4_18smem_ptr_flag_bitsILi16EEENSU_INS5_IJSG_SF_EEENS5_IJSF_SB_EEEEEEEvNS4_8identityES11_S1A_vS1B_EENS_8epilogue10collective6detail29Sm90TmaWarpSpecializedAdapterINS1E_15DefaultEpilogueISJ_SK_SK_NS1D_6thread17LinearCombinationISJ_Li1EffLNS1I_9ScaleType4KindE0ELNS_15FloatRoundStyleE2ESJ_EENS1_15EpilogueDefaultEEEEEvvEEEEvNT_6ParamsE)
        /*0008*/ 	.word	0x000000a8


	//----- nvinfo : EIATTR_FRAME_SIZE
	.align		4
.L_15:
        /*000c*/ 	.byte	0x04, 0x11
        /*000e*/ 	.short	(.L_17 - .L_16)
	.align		4
.L_16:
        /*0010*/ 	.word	index@(_ZN7cutlass13device_kernelINS_4gemm6kernel13GemmUniversalIN4cute5tupleIJiiiiEEENS1_10collective13CollectiveMmaINS1_34MainloopSm90TmaGmmaWarpSpecializedILi6ENS5_IJNS4_1CILi1EEESB_SB_EEENS1_32KernelTmaWarpSpecializedPingpongEEENS5_IJNSA_ILi64EEENSA_ILi8EEENSA_ILi256EEEEEENS_10bfloat16_tENS5_IJlSB_lEEESJ_SK_NS4_8TiledMMAINS4_8MMA_AtomIJNS4_4SM904GMMA26MMA_64x8x16_F32BF16BF16_SSILNSO_5MajorE0ELSQ_0ELNSO_7ScaleInE1ELSR_1EEEEEENS4_6LayoutISC_NS5_IJNSA_ILi0EEESV_SV_EEEEENS5_IJNS4_10UnderscoreESY_SY_EEEEENS4_13SM90_TMA_LOADENS4_14ComposedLayoutINS4_7SwizzleILi3ELi4ELi3EEENS4_18smem_ptr_flag_bitsILi16EEENSU_INS5_IJSG_SF_EEENS5_IJSF_SB_EEEEEEEvNS4_8identityES11_S1A_vS1B_EENS_8epilogue10collective6detail29Sm90TmaWarpSpecializedAdapterINS1E_15DefaultEpilogueISJ_SK_SK_NS1D_6thread17LinearCombinationISJ_Li1EffLNS1I_9ScaleType4KindE0ELNS_15FloatRoundStyleE2ESJ_EENS1_15EpilogueDefaultEEEEEvvEEEEvNT_6ParamsE)
        /*0014*/ 	.word	0x00000000


	//----- nvinfo : EIATTR_MIN_STACK_SIZE
	.align		4
.L_17:
        /*0018*/ 	.byte	0x04, 0x12
        /*001a*/ 	.short	(.L_19 - .L_18)
	.align		4
.L_18:
        /*001c*/ 	.word	index@(_ZN7cutlass13device_kernelINS_4gemm6kernel13GemmUniversalIN4cute5tupleIJiiiiEEENS1_10collective13CollectiveMmaINS1_34MainloopSm90TmaGmmaWarpSpecializedILi6ENS5_IJNS4_1CILi1EEESB_SB_EEENS1_32KernelTmaWarpSpecializedPingpongEEENS5_IJNSA_ILi64EEENSA_ILi8EEENSA_ILi256EEEEEENS_10bfloat16_tENS5_IJlSB_lEEESJ_SK_NS4_8TiledMMAINS4_8MMA_AtomIJNS4_4SM904GMMA26MMA_64x8x16_F32BF16BF16_SSILNSO_5MajorE0ELSQ_0ELNSO_7ScaleInE1ELSR_1EEEEEENS4_6LayoutISC_NS5_IJNSA_ILi0EEESV_SV_EEEEENS5_IJNS4_10UnderscoreESY_SY_EEEEENS4_13SM90_TMA_LOADENS4_14ComposedLayoutINS4_7SwizzleILi3ELi4ELi3EEENS4_18smem_ptr_flag_bitsILi16EEENSU_INS5_IJSG_SF_EEENS5_IJSF_SB_EEEEEEEvNS4_8identityES11_S1A_vS1B_EENS_8epilogue10collective6detail29Sm90TmaWarpSpecializedAdapterINS1E_15DefaultEpilogueISJ_SK_SK_NS1D_6thread17LinearCombinationISJ_Li1EffLNS1I_9ScaleType4KindE0ELNS_15FloatRoundStyleE2ESJ_EENS1_15EpilogueDefaultEEEEEvvEEEEvNT_6ParamsE)
        /*0020*/ 	.word	0x00000000
.L_19:


//--------------------- .nv.compat                --------------------------
	.section	.nv.compat,"",@"SHT_CUDA_COMPAT_INFO"
	.align	4
        /*0000*/ 	.byte	0x02, 0x09, 0x01, 0x00, 0x02, 0x02, 0x04, 0x00, 0x02, 0x05, 0x05, 0x00, 0x03, 0x07, 0x01, 0x01
        /*0010*/ 	.byte	0x02, 0x03, 0x01, 0x00, 0x02, 0x06, 0x01, 0x00, 0x04, 0x0b, 0x08, 0x00, 0x00, 0x00, 0x00, 0x00
        /*0020*/ 	.byte	0x00, 0x00, 0x00, 0x00


//--------------------- .nv.info._ZN7cutlass13device_kernelINS_4gemm6kernel13GemmUniversalIN4cute5tupleIJiiiiEEENS1_10collective13CollectiveMmaINS1_34MainloopSm90TmaGmmaWarpSpecializedILi6ENS5_IJNS4_1CILi1EEESB_SB_EEENS1_32KernelTmaWarpSpecializedPingpongEEENS5_IJNSA_ILi64EEENSA_ILi8EEENSA_ILi256EEEEEENS_10bfloat16_tENS5_IJlSB_lEEESJ_SK_NS4_8TiledMMAINS4_8MMA_AtomIJNS4_4SM904GMMA26MMA_64x8x16_F32BF16BF16_SSILNSO_5MajorE0ELSQ_0ELNSO_7ScaleInE1ELSR_1EEEEEENS4_6LayoutISC_NS5_IJNSA_ILi0EEESV_SV_EEEEENS5_IJNS4_10UnderscoreESY_SY_EEEEENS4_13SM90_TMA_LOADENS4_14ComposedLayoutINS4_7SwizzleILi3ELi4ELi3EEENS4_18smem_ptr_flag_bitsILi16EEENSU_INS5_IJSG_SF_EEENS5_IJSF_SB_EEEEEEEvNS4_8identityES11_S1A_vS1B_EENS_8epilogue10collective6detail29Sm90TmaWarpSpecializedAdapterINS1E_15DefaultEpilogueISJ_SK_SK_NS1D_6thread17LinearCombinationISJ_Li1EffLNS1I_9ScaleType4KindE0ELNS_15FloatRoundStyleE2ESJ_EENS1_15EpilogueDefaultEEEEEvvEEEEvNT_6ParamsE --------------------------
	.section	.nv.info._ZN7cutlass13device_kernelINS_4gemm6kernel13GemmUniversalIN4cute5tupleIJiiiiEEENS1_10collective13CollectiveMmaINS1_34MainloopSm90TmaGmmaWarpSpecializedILi6ENS5_IJNS4_1CILi1EEESB_SB_EEENS1_32KernelTmaWarpSpecializedPingpongEEENS5_IJNSA_ILi64EEENSA_ILi8EEENSA_ILi256EEEEEENS_10bfloat16_tENS5_IJlSB_lEEESJ_SK_NS4_8TiledMMAINS4_8MMA_AtomIJNS4_4SM904GMMA26MMA_64x8x16_F32BF16BF16_SSILNSO_5MajorE0ELSQ_0ELNSO_7ScaleInE1ELSR_1EEEEEENS4_6LayoutISC_NS5_IJNSA_ILi0EEESV_SV_EEEEENS5_IJNS4_10UnderscoreESY_SY_EEEEENS4_13SM90_TMA_LOADENS4_14ComposedLayoutINS4_7SwizzleILi3ELi4ELi3EEENS4_18smem_ptr_flag_bitsILi16EEENSU_INS5_IJSG_SF_EEENS5_IJSF_SB_EEEEEEEvNS4_8identityES11_S1A_vS1B_EENS_8epilogue10collective6detail29Sm90TmaWarpSpecializedAdapterINS1E_15DefaultEpilogueISJ_SK_SK_NS1D_6thread17LinearCombinationISJ_Li1EffLNS1I_9ScaleType4KindE0ELNS_15FloatRoundStyleE2ESJ_EENS1_15EpilogueDefaultEEEEEvvEEEEvNT_6ParamsE,"",@"SHT_CUDA_INFO"
	.sectionflags	@""
	.align	4


	//----- nvinfo : EIATTR_CUDA_API_VERSION
	.align		4
        /*0000*/ 	.byte	0x04, 0x37
        /*0002*/ 	.short	(.L_21 - .L_20)
.L_20:
        /*0004*/ 	.word	0x00000082


	//----- nvinfo : EIATTR_KPARAM_INFO
	.align		4
.L_21:
        /*0008*/ 	.byte	0x04, 0x17
        /*000a*/ 	.short	(.L_23 - .L_22)
.L_22:
        /*000c*/ 	.word	0x00000000
        /*0010*/ 	.short	0x0000
        /*0012*/ 	.short	0x0070
        /*0014*/ 	.byte	0x00, 0xf0, 0x01, 0x10


	//----- nvinfo : EIATTR_SPARSE_MMA_MASK
	.align		4
.L_23:
        /*0018*/ 	.byte	0x03, 0x50
        /*001a*/ 	.short	0x0000


	//----- nvinfo : EIATTR_MAXREG_COUNT
	.align		4
        /*001c*/ 	.byte	0x03, 0x1b
        /*001e*/ 	.short	0x00a8


	//----- nvinfo : EIATTR_NUM_BARRIERS
	.align		4
        /*0020*/ 	.byte	0x02, 0x4c
        /*0022*/ 	.byte	0x01
	.zero		1


	//----- nvinfo : EIATTR_EXTERNS
	.align		4
        /*0024*/ 	.byte	0x04, 0x0f
        /*0026*/ 	.short	(.L_25 - .L_24)


	//   ....[0]....
	.align		4
.L_24:
        /*0028*/ 	.word	index@(__assertfail)


	//----- nvinfo : EIATTR_MERCURY_ISA_VERSION
	.align		4
.L_25:
        /*002c*/ 	.byte	0x03, 0x5f
        /*002e*/ 	.short	0x0101


	//----- nvinfo : EIATTR_INT_WARP_WIDE_INSTR_OFFSETS
	.align		4
        /*0030*/ 	.byte	0x04, 0x31
        /*0032*/ 	.short	(.L_27 - .L_26)


	//   ....[0]....
.L_26:
        /*0034*/ 	.word	0x00000420


	//   ....[1]....
        /*0038*/ 	.word	0x00000440


	//   ....[2]....
        /*003c*/ 	.word	0x000004c0


	//   ....[3]....
        /*0040*/ 	.word	0x000004d0


	//   ....[4]....
        /*0044*/ 	.word	0x000004e0


	//   ....[5]....
        /*0048*/ 	.word	0x00000500


	//   ....[6]....
        /*004c*/ 	.word	0x00000590


	//   ....[7]....
        /*0050*/ 	.word	0x000005b0


	//----- nvinfo : EIATTR_COOP_GROUP_MASK_REGIDS
	.align		4
.L_27:
        /*0054*/ 	.byte	0x04, 0x29
        /*0056*/ 	.short	(.L_29 - .L_28)


	//   ....[0]....
.L_28:
        /*0058*/ 	.word	0xffffffff


	//   ....[1]....
        /*005c*/ 	.word	0xffffffff


	//   ....[2]....
        /*0060*/ 	.word	0xffffffff


	//   ....[3]....
        /*0064*/ 	.word	0xffffffff


	//   ....[4]....
        /*0068*/ 	.word	0xffffffff


	//   ....[5]....
        /*006c*/ 	.word	0xffffffff


	//----- nvinfo : EIATTR_COOP_GROUP_INSTR_OFFSETS
	.align		4
.L_29:
        /*0070*/ 	.byte	0x04, 0x28
        /*0072*/ 	.short	(.L_31 - .L_30)


	//   ....[0]....
.L_30:
        /*0074*/ 	.word	0x00000060


	//   ....[1]....
        /*0078*/ 	.word	0x00000070


	//   ....[2]....
        /*007c*/ 	.word	0x00000130


	//   ....[3]....
        /*0080*/ 	.word	0x00000300


	//   ....[4]....
        /*0084*/ 	.word	0x00000340


	//   ....[5]....
        /*0088*/ 	.word	0x00000380


	//----- nvinfo : EIATTR_REG_RECONFIG
	.align		4
.L_31:
        /*008c*/ 	.byte	0x01, 0x54
	.zero		2


	//----- nvinfo : EIATTR_SYSCALL_OFFSETS
	.align		4
        /*0090*/ 	.byte	0x04, 0x46
        /*0092*/ 	.short	(.L_33 - .L_32)


	//   ....[0]....
.L_32:
        /*0094*/ 	.word	0x00001720


	//----- nvinfo : EIATTR_MBARRIER_INSTR_OFFSETS
	.align		4
.L_33:
        /*0098*/ 	.byte	0x04, 0x39
        /*009a*/ 	.short	(.L_35 - .L_34)


	//   ....[0]....
.L_34:
        /*009c*/ 	.word	0x00000230
        /*00a0*/ 	.word	0x000000ff
        /*00a4*/ 	.word	0x00000000
        /*00a8*/ 	.short	0x0100
        /*00aa*/ 	.byte	0x08
	.zero		1


	//   ....[1]....
        /*00ac*/ 	.word	0x00000240
        /*00b0*/ 	.word	0x000000ff
        /*00b4*/ 	.word	0x00000030
        /*00b8*/ 	.short	0x0100
        /*00ba*/ 	.byte	0x08
	.zero		1


	//   ....[2]....
        /*00bc*/ 	.word	0x00000250
        /*00c0*/ 	.word	0x000000ff
        /*00c4*/ 	.word	0x00000008
        /*00c8*/ 	.short	0x0100
        /*00ca*/ 	.byte	0x08
	.zero		1


	//   ....[3]....
        /*00cc*/ 	.word	0x00000260
        /*00d0*/ 	.word	0x000000ff
        /*00d4*/ 	.word	0x00000038
        /*00d8*/ 	.short	0x0100
        /*00da*/ 	.byte	0x08
	.zero		1


	//   ....[4]....
        /*00dc*/ 	.word	0x00000270
        /*00e0*/ 	.word	0x000000ff
        /*00e4*/ 	.word	0x00000010
        /*00e8*/ 	.short	0x0100
        /*00ea*/ 	.byte	0x08
	.zero		1


	//   ....[5]....
        /*00ec*/ 	.word	0x00000280
        /*00f0*/ 	.word	0x000000ff
        /*00f4*/ 	.word	0x00000040
        /*00f8*/ 	.short	0x0100
        /*00fa*/ 	.byte	0x08
	.zero		1


	//   ....[6]....
        /*00fc*/ 	.word	0x00000290
        /*0100*/ 	.word	0x000000ff
        /*0104*/ 	.word	0x00000018
        /*0108*/ 	.short	0x0100
        /*010a*/ 	.byte	0x08
	.zero		1


	//   ....[7]....
        /*010c*/ 	.word	0x000002a0
        /*0110*/ 	.word	0x000000ff
        /*0114*/ 	.word	0x00000048
        /*0118*/ 	.short	0x0100
        /*011a*/ 	.byte	0x08
	.zero		1


	//   ....[8]....
        /*011c*/ 	.word	0x000002b0
        /*0120*/ 	.word	0x000000ff
        /*0124*/ 	.word	0x00000020
        /*0128*/ 	.short	0x0100
        /*012a*/ 	.byte	0x08
	.zero		1


	//   ....[9]....
        /*012c*/ 	.word	0x000002c0
        /*0130*/ 	.word	0x000000ff
        /*0134*/ 	.word	0x00000050
        /*0138*/ 	.short	0x0100
        /*013a*/ 	.byte	0x08
	.zero		1


	//   ....[10]....
        /*013c*/ 	.word	0x000002d0
        /*0140*/ 	.word	0x000000ff
        /*0144*/ 	.word	0x00000028
        /*0148*/ 	.short	0x0100
        /*014a*/ 	.byte	0x08
	.zero		1


	//   ....[11]....
        /*014c*/ 	.word	0x000002e0
        /*0150*/ 	.word	0x000000ff
        /*0154*/ 	.word	0x00000058
        /*0158*/ 	.short	0x0100
        /*015a*/ 	.byte	0x08
	.zero		1


	//   ....[12]....
        /*015c*/ 	.word	0x000005f0
        /*0160*/ 	.word	0x000000ff
        /*0164*/ 	.word	0x00000090
        /*0168*/ 	.short	0x0100
        /*016a*/ 	.byte	0x08
	.zero		1


	//   ....[13]....
        /*016c*/ 	.word	0x00000660
        /*0170*/ 	.word	0x000000ff
        /*0174*/ 	.word	0x00000098
        /*0178*/ 	.short	0x0100
        /*017a*/ 	.byte	0x08
	.zero		1


	//   ....[14]....
        /*017c*/ 	.word	0x00000680
        /*0180*/ 	.word	0x000000ff
        /*0184*/ 	.word	0x00000070
        /*0188*/ 	.short	0x0100
        /*018a*/ 	.byte	0x09
	.zero		1


	//   ....[15]....
        /*018c*/ 	.word	0x00000690
        /*0190*/ 	.word	0x000000ff
        /*0194*/ 	.word	0x00000078
        /*0198*/ 	.short	0x0100
        /*019a*/ 	.byte	0x09
	.zero		1


	//   ....[16]....
        /*019c*/ 	.word	0x000006a0
        /*01a0*/ 	.word	0x000000ff
        /*01a4*/ 	.word	0x00000080
        /*01a8*/ 	.short	0x0100
        /*01aa*/ 	.byte	0x09
	.zero		1


	//   ....[17]....
        /*01ac*/ 	.word	0x000006b0
        /*01b0*/ 	.word	0x000000ff
        /*01b4*/ 	.word	0x00000088
        /*01b8*/ 	.short	0x0100
        /*01ba*/ 	.byte	0x09
	.zero		1


	//   ....[18]....
        /*01bc*/ 	.word	0x000015e0
        /*01c0*/ 	.word	0x000000ff
        /*01c4*/ 	.word	0xfffffff8
        /*01c8*/ 	.short	0x010a
        /*01ca*/ 	.byte	0x2b
	.zero		1


	//   ....[19]....
        /*01cc*/ 	.word	0x000017a0
        /*01d0*/ 	.word	0x00000003
        /*01d4*/ 	.word	0x00000000
        /*01d8*/ 	.short	0x010a
        /*01da*/ 	.byte	0x3f
	.zero		1


	//   ....[20]....
        /*01dc*/ 	.word	0x000017e0
        /*01e0*/ 	.word	0x00000003
        /*01e4*/ 	.word	0x00000000
        /*01e8*/ 	.short	0x010a
        /*01ea*/ 	.byte	0x3f
	.zero		1


	//   ....[21]....
        /*01ec*/ 	.word	0x00002020
        /*01f0*/ 	.word	0x000000ff
        /*01f4*/ 	.word	0x00000000
        /*01f8*/ 	.short	0x010a
        /*01fa*/ 	.byte	0x06
	.zero		1


	//   ....[22]....
        /*01fc*/ 	.word	0x00002060
        /*0200*/ 	.word	0x000000ff
        /*0204*/ 	.word	0x00000000
        /*0208*/ 	.short	0x010a
        /*020a*/ 	.byte	0x06
	.zero		1


	//   ....[23]....
        /*020c*/ 	.word	0x00002800
        /*0210*/ 	.word	0x000000ff
        /*0214*/ 	.word	0x00000000
        /*0218*/ 	.short	0x0101
        /*021a*/ 	.byte	0x06
	.zero		1


	//   ....[24]....
        /*021c*/ 	.word	0x00002900
        /*0220*/ 	.word	0x00000002
        /*0224*/ 	.word	0x00000000
        /*0228*/ 	.short	0x0101
        /*022a*/ 	.byte	0x29
	.zero		1


	//   ....[25]....
        /*022c*/ 	.word	0x000029d0
        /*0230*/ 	.word	0x000000ff
        /*0234*/ 	.word	0x00000000
        /*0238*/ 	.short	0x0101
        /*023a*/ 	.byte	0x06
	.zero		1


	//   ....[26]....
        /*023c*/ 	.word	0x00002a40
        /*0240*/ 	.word	0x000000ff
        /*0244*/ 	.word	0x00000008
        /*0248*/ 	.short	0x010a
        /*024a*/ 	.byte	0x2b
	.zero		1


	//   ....[27]....
        /*024c*/ 	.word	0x000033b0
        /*0250*/ 	.word	0x00000000
        /*0254*/ 	.word	0x00000000
        /*0258*/ 	.short	0x0101
        /*025a*/ 	.byte	0x29
	.zero		1


	//   ....[28]....
        /*025c*/ 	.word	0x00003c70
        /*0260*/ 	.word	0x0000000b
        /*0264*/ 	.word	0x00000030
        /*0268*/ 	.short	0x010a
        /*026a*/ 	.byte	0x3f
	.zero		1


	//   ....[29]....
        /*026c*/ 	.word	0x00004230
        /*0270*/ 	.word	0x00000004
        /*0274*/ 	.word	0x00000098
        /*0278*/ 	.short	0x0101
        /*027a*/ 	.byte	0x3f
	.zero		1


	//   ....[30]....
        /*027c*/ 	.word	0x00004980
        /*0280*/ 	.word	0x00000007
        /*0284*/ 	.word	0x00000000
        /*0288*/ 	.short	0x010a
        /*028a*/ 	.byte	0x3f
	.zero		1


	//   ....[31]....
        /*028c*/ 	.word	0x00004a00
        /*0290*/ 	.word	0x00000009
        /*0294*/ 	.word	0x00000000
        /*0298*/ 	.short	0x010a
        /*029a*/ 	.byte	0x3f
	.zero		1


	//   ....[32]....
        /*029c*/ 	.word	0x00004a90
        /*02a0*/ 	.word	0x00000006
        /*02a4*/ 	.word	0x00000000
        /*02a8*/ 	.short	0x010a
        /*02aa*/ 	.byte	0x3f
	.zero		1


	//   ....[33]....
        /*02ac*/ 	.word	0x00004b20
        /*02b0*/ 	.word	0x00000009
        /*02b4*/ 	.word	0x00000000
        /*02b8*/ 	.short	0x010a
        /*02ba*/ 	.byte	0x3f
	.zero		1


	//   ....[34]....
        /*02bc*/ 	.word	0x00004bb0
        /*02c0*/ 	.word	0x00000006
        /*02c4*/ 	.word	0x00000000
        /*02c8*/ 	.short	0x010a
        /*02ca*/ 	.byte	0x3f
	.zero		1


	//   ....[35]....
        /*02cc*/ 	.word	0x00004c40
        /*02d0*/ 	.word	0x00000003
        /*02d4*/ 	.word	0x00000000
        /*02d8*/ 	.short	0x010a
        /*02da*/ 	.byte	0x3f
	.zero		1


	//   ....[36]....
        /*02dc*/ 	.word	0x00004cb0
        /*02e0*/ 	.word	0x00000003
        /*02e4*/ 	.word	0xfffffff8
        /*02e8*/ 	.short	0x010a
        /*02ea*/ 	.byte	0x3f
	.zero		1


	//   ....[37]....
        /*02ec*/ 	.word	0x00004d00
        /*02f0*/ 	.word	0x00000003
        /*02f4*/ 	.word	0x00000000
        /*02f8*/ 	.short	0x010a
        /*02fa*/ 	.byte	0x3f
	.zero		1


	//   ....[38]....
        /*02fc*/ 	.word	0x00004d60
        /*0300*/ 	.word	0x00000003
        /*0304*/ 	.word	0x00000000
        /*0308*/ 	.short	0x010a
        /*030a*/ 	.byte	0x3f
	.zero		1


	//   ....[39]....
        /*030c*/ 	.word	0x00004dc0
        /*0310*/ 	.word	0x00000003
        /*0314*/ 	.word	0x00000008
        /*0318*/ 	.short	0x010a
        /*031a*/ 	.byte	0x3f
	.zero		1


	//   ....[40]....
        /*031c*/ 	.word	0x00004ea0
        /*0320*/ 	.word	0x0000000b
        /*0324*/ 	.word	0x00000030
        /*0328*/ 	.short	0x010a
        /*032a*/ 	.byte	0x3f
	.zero		1


	//   ....[41]....
        /*032c*/ 	.word	0x00004f80
        /*0330*/ 	.word	0x00000007
        /*0334*/ 	.word	0x00000000
        /*0338*/ 	.short	0x010a
        /*033a*/ 	.byte	0x3f
	.zero		1


	//   ....[42]....
        /*033c*/ 	.word	0x00004fd0
        /*0340*/ 	.word	0x00000009
        /*0344*/ 	.word	0x00000000
        /*0348*/ 	.short	0x010a
        /*034a*/ 	.byte	0x3f
	.zero		1


	//   ....[43]....
        /*034c*/ 	.word	0x00005020
        /*0350*/ 	.word	0x00000006
        /*0354*/ 	.word	0x00000000
        /*0358*/ 	.short	0x010a
        /*035a*/ 	.byte	0x3f
	.zero		1


	//   ....[44]....
        /*035c*/ 	.word	0x00005070
        /*0360*/ 	.word	0x00000009
        /*0364*/ 	.word	0x00000000
        /*0368*/ 	.short	0x010a
        /*036a*/ 	.byte	0x3f
	.zero		1


	//   ....[45]....
        /*036c*/ 	.word	0x000050c0
        /*0370*/ 	.word	0x00000006
        /*0374*/ 	.word	0x00000000
        /*0378*/ 	.short	0x010a
        /*037a*/ 	.byte	0x3f
	.zero		1


	//----- nvinfo : EIATTR_NUM_MBARRIERS
	.align		4
.L_35:
        /*037c*/ 	.byte	0x03, 0x38
        /*037e*/ 	.short	0x0012


	//----- nvinfo : EIATTR_EXIT_INSTR_OFFSETS
	.align		4
        /*0380*/ 	.byte	0x04, 0x1c
        /*0382*/ 	.short	(.L_37 - .L_36)


	//   ....[0]....
.L_36:
        /*0384*/ 	.word	0x000011e0


	//   ....[1]....
        /*0388*/ 	.word	0x00001240


	//   ....[2]....
        /*038c*/ 	.word	0x000039a0


	//   ....[3]....
        /*0390*/ 	.word	0x000039d0


	//   ....[4]....
        /*0394*/ 	.word	0x00004c90


	//----- nvinfo : EIATTR_MAX_THREADS
	.align		4
.L_37:
        /*0398*/ 	.byte	0x04, 0x05
        /*039a*/ 	.short	(.L_39 - .L_38)
.L_38:
        /*039c*/ 	.word	0x00000180
        /*03a0*/ 	.word	0x00000001
        /*03a4*/ 	.word	0x00000001


	//----- nvinfo : EIATTR_CRS_STACK_SIZE
	.align		4
.L_39:
        /*03a8*/ 	.byte	0x04, 0x1e
        /*03aa*/ 	.short	(.L_41 - .L_40)
.L_40:
        /*03ac*/ 	.word	0x00000000


	//----- nvinfo : EIATTR_CBANK_PARAM_SIZE
	.align		4
.L_41:
        /*03b0*/ 	.byte	0x03, 0x19
        /*03b2*/ 	.short	0x0470


	//----- nvinfo : EIATTR_PARAM_CBANK
	.align		4
        /*03b4*/ 	.byte	0x04, 0x0a
        /*03b6*/ 	.short	(.L_43 - .L_42)
	.align		4
.L_42:
        /*03b8*/ 	.word	index@(.nv.constant0._ZN7cutlass13device_kernelINS_4gemm6kernel13GemmUniversalIN4cute5tupleIJiiiiEEENS1_10collective13CollectiveMmaINS1_34MainloopSm90TmaGmmaWarpSpecializedILi6ENS5_IJNS4_1CILi1EEESB_SB_EEENS1_32KernelTmaWarpSpecializedPingpongEEENS5_IJNSA_ILi64EEENSA_ILi8EEENSA_ILi256EEEEEENS_10bfloat16_tENS5_IJlSB_lEEESJ_SK_NS4_8TiledMMAINS4_8MMA_AtomIJNS4_4SM904GMMA26MMA_64x8x16_F32BF16BF16_SSILNSO_5MajorE0ELSQ_0ELNSO_7ScaleInE1ELSR_1EEEEEENS4_6LayoutISC_NS5_IJNSA_ILi0EEESV_SV_EEEEENS5_IJNS4_10UnderscoreESY_SY_EEEEENS4_13SM90_TMA_LOADENS4_14ComposedLayoutINS4_7SwizzleILi3ELi4ELi3EEENS4_18smem_ptr_flag_bitsILi16EEENSU_INS5_IJSG_SF_EEENS5_IJSF_SB_EEEEEEEvNS4_8identityES11_S1A_vS1B_EENS_8epilogue10collective6detail29Sm90TmaWarpSpecializedAdapterINS1E_15DefaultEpilogueISJ_SK_SK_NS1D_6thread17LinearCombinationISJ_Li1EffLNS1I_9ScaleType4KindE0ELNS_15FloatRoundStyleE2ESJ_EENS1_15EpilogueDefaultEEEEEvvEEEEvNT_6ParamsE)
        /*03bc*/ 	.short	0x0210
        /*03be*/ 	.short	0x0470


	//----- nvinfo : EIATTR_SW_WAR
	.align		4
.L_43:
        /*03c0*/ 	.byte	0x04, 0x36
        /*03c2*/ 	.short	(.L_45 - .L_44)
.L_44:
        /*03c4*/ 	.word	0x00000008
.L_45:


//--------------------- .nv.callgraph             --------------------------
	.section	.nv.callgraph,"",@"SHT_CUDA_CALLGRAPH"
	.align	4
	.sectionentsize	8
	.align		4
        /*0000*/ 	.word	0x00000000
	.align		4
        /*0004*/ 	.word	0xffffffff
	.align		4
        /*0008*/ 	.word	index@(_ZN7cutlass13device_kernelINS_4gemm6kernel13GemmUniversalIN4cute5tupleIJiiiiEEENS1_10collective13CollectiveMmaINS1_34MainloopSm90TmaGmmaWarpSpecializedILi6ENS5_IJNS4_1CILi1EEESB_SB_EEENS1_32KernelTmaWarpSpecializedPingpongEEENS5_IJNSA_ILi64EEENSA_ILi8EEENSA_ILi256EEEEEENS_10bfloat16_tENS5_IJlSB_lEEESJ_SK_NS4_8TiledMMAINS4_8MMA_AtomIJNS4_4SM904GMMA26MMA_64x8x16_F32BF16BF16_SSILNSO_5MajorE0ELSQ_0ELNSO_7ScaleInE1ELSR_1EEEEEENS4_6LayoutISC_NS5_IJNSA_ILi0EEESV_SV_EEEEENS5_IJNS4_10UnderscoreESY_SY_EEEEENS4_13SM90_TMA_LOADENS4_14ComposedLayoutINS4_7SwizzleILi3ELi4ELi3EEENS4_18smem_ptr_flag_bitsILi16EEENSU_INS5_IJSG_SF_EEENS5_IJSF_SB_EEEEEEEvNS4_8identityES11_S1A_vS1B_EENS_8epilogue10collective6detail29Sm90TmaWarpSpecializedAdapterINS1E_15DefaultEpilogueISJ_SK_SK_NS1D_6thread17LinearCombinationISJ_Li1EffLNS1I_9ScaleType4KindE0ELNS_15FloatRoundStyleE2ESJ_EENS1_15EpilogueDefaultEEEEEvvEEEEvNT_6ParamsE)
	.align		4
        /*000c*/ 	.word	index@(__assertfail)
	.align		4
        /*0010*/ 	.word	0x00000000
	.align		4
        /*0014*/ 	.word	0xfffffffe
	.align		4
        /*0018*/ 	.word	0x00000000
	.align		4
        /*001c*/ 	.word	0xfffffffd
	.align		4
        /*0020*/ 	.word	0x00000000
	.align		4
        /*0024*/ 	.word	0xfffffffc


//--------------------- .nv.constant4             --------------------------
	.section	.nv.constant4,"a",@progbits
	.align	8
	.align		8
.nv.constant4:
        /*0000*/ 	.dword	__assertfail
	.align		8
        /*0008*/ 	.dword	__unnamed_1
	.align		8
        /*0010*/ 	.dword	_ZN39_INTERNAL_cf3611ac_4_k_cu_77042988_44564cuda3std3__45__cpo5beginE
	.align		8
        /*0018*/ 	.dword	_ZN39_INTERNAL_cf3611ac_4_k_cu_77042988_44564cuda3std3__45__cpo3endE
	.align		8
        /*0020*/ 	.dword	_ZN39_INTERNAL_cf3611ac_4_k_cu_77042988_44564cuda3std3__45__cpo6cbeginE
	.align		8
        /*0028*/ 	.dword	_ZN39_INTERNAL_cf3611ac_4_k_cu_77042988_44564cuda3std3__45__cpo4cendE
	.align		8
        /*0030*/ 	.dword	_ZN39_INTERNAL_cf3611ac_4_k_cu_77042988_44564cuda3std3__441_GLOBAL__N__cf3611ac_4_k_cu_77042988_44566ignoreE
	.align		8
        /*0038*/ 	.dword	_ZN39_INTERNAL_cf3611ac_4_k_cu_77042988_44564cuda3std3__419piecewise_constructE
	.align		8
        /*0040*/ 	.dword	_ZN39_INTERNAL_cf3611ac_4_k_cu_77042988_44564cuda3std3__48in_placeE
	.align		8
        /*0048*/ 	.dword	_ZN39_INTERNAL_cf3611ac_4_k_cu_77042988_44564cuda3std6ranges3__45__cpo4swapE
	.align		8
        /*0050*/ 	.dword	_ZN39_INTERNAL_cf3611ac_4_k_cu_77042988_44564cuda3std6ranges3__45__cpo9iter_moveE
	.align		8
        /*0058*/ 	.dword	_ZN39_INTERNAL_cf3611ac_4_k_cu_77042988_44564cute7productE
	.align		8
        /*0060*/ 	.dword	_ZN39_INTERNAL_cf3611ac_4_k_cu_77042988_44564cute1_E
	.align		8
        /*0068*/ 	.dword	$str$22
	.align		8
        /*0070*/ 	.dword	$str$23


//--------------------- .text._ZN7cutlass13device_kernelINS_4gemm6kernel13GemmUniversalIN4cute5tupleIJiiiiEEENS1_10collective13CollectiveMmaINS1_34MainloopSm90TmaGmmaWarpSpecializedILi6ENS5_IJNS4_1CILi1EEESB_SB_EEENS1_32KernelTmaWarpSpecializedPingpongEEENS5_IJNSA_ILi64EEENSA_ILi8EEENSA_ILi256EEEEEENS_10bfloat16_tENS5_IJlSB_lEEESJ_SK_NS4_8TiledMMAINS4_8MMA_AtomIJNS4_4SM904GMMA26MMA_64x8x16_F32BF16BF16_SSILNSO_5MajorE0ELSQ_0ELNSO_7ScaleInE1ELSR_1EEEEEENS4_6LayoutISC_NS5_IJNSA_ILi0EEESV_SV_EEEEENS5_IJNS4_10UnderscoreESY_SY_EEEEENS4_13SM90_TMA_LOADENS4_14ComposedLayoutINS4_7SwizzleILi3ELi4ELi3EEENS4_18smem_ptr_flag_bitsILi16EEENSU_INS5_IJSG_SF_EEENS5_IJSF_SB_EEEEEEEvNS4_8identityES11_S1A_vS1B_EENS_8epilogue10collective6detail29Sm90TmaWarpSpecializedAdapterINS1E_15DefaultEpilogueISJ_SK_SK_NS1D_6thread17LinearCombinationISJ_Li1EffLNS1I_9ScaleType4KindE0ELNS_15FloatRoundStyleE2ESJ_EENS1_15EpilogueDefaultEEEEEvvEEEEvNT_6ParamsE --------------------------
	.section	.text._ZN7cutlass13device_kernelINS_4gemm6kernel13GemmUniversalIN4cute5tupleIJiiiiEEENS1_10collective13CollectiveMmaINS1_34MainloopSm90TmaGmmaWarpSpecializedILi6ENS5_IJNS4_1CILi1EEESB_SB_EEENS1_32KernelTmaWarpSpecializedPingpongEEENS5_IJNSA_ILi64EEENSA_ILi8EEENSA_ILi256EEEEEENS_10bfloat16_tENS5_IJlSB_lEEESJ_SK_NS4_8TiledMMAINS4_8MMA_AtomIJNS4_4SM904GMMA26MMA_64x8x16_F32BF16BF16_SSILNSO_5MajorE0ELSQ_0ELNSO_7ScaleInE1ELSR_1EEEEEENS4_6LayoutISC_NS5_IJNSA_ILi0EEESV_SV_EEEEENS5_IJNS4_10UnderscoreESY_SY_EEEEENS4_13SM90_TMA_LOADENS4_14ComposedLayoutINS4_7SwizzleILi3ELi4ELi3EEENS4_18smem_ptr_flag_bitsILi16EEENSU_INS5_IJSG_SF_EEENS5_IJSF_SB_EEEEEEEvNS4_8identityES11_S1A_vS1B_EENS_8epilogue10collective6detail29Sm90TmaWarpSpecializedAdapterINS1E_15DefaultEpilogueISJ_SK_SK_NS1D_6thread17LinearCombinationISJ_Li1EffLNS1I_9ScaleType4KindE0ELNS_15FloatRoundStyleE2ESJ_EENS1_15EpilogueDefaultEEEEEvvEEEEvNT_6ParamsE,"ax",@progbits
	.align	128
.text._ZN7cutlass13device_kernelINS_4gemm6kernel13GemmUniversalIN4cute5tupleIJiiiiEEENS1_10collective13CollectiveMmaINS1_34MainloopSm90TmaGmmaWarpSpecializedILi6ENS5_IJNS4_1CILi1EEESB_SB_EEENS1_32KernelTmaWarpSpecializedPingpongEEENS5_IJNSA_ILi64EEENSA_ILi8EEENSA_ILi256EEEEEENS_10bfloat16_tENS5_IJlSB_lEEESJ_SK_NS4_8TiledMMAINS4_8MMA_AtomIJNS4_4SM904GMMA26MMA_64x8x16_F32BF16BF16_SSILNSO_5MajorE0ELSQ_0ELNSO_7ScaleInE1ELSR_1EEEEEENS4_6LayoutISC_NS5_IJNSA_ILi0EEESV_SV_EEEEENS5_IJNS4_10UnderscoreESY_SY_EEEEENS4_13SM90_TMA_LOADENS4_14ComposedLayoutINS4_7SwizzleILi3ELi4ELi3EEENS4_18smem_ptr_flag_bitsILi16EEENSU_INS5_IJSG_SF_EEENS5_IJSF_SB_EEEEEEEvNS4_8identityES11_S1A_vS1B_EENS_8epilogue10collective6detail29Sm90TmaWarpSpecializedAdapterINS1E_15DefaultEpilogueISJ_SK_SK_NS1D_6thread17LinearCombinationISJ_Li1EffLNS1I_9ScaleType4KindE0ELNS_15FloatRoundStyleE2ESJ_EENS1_15EpilogueDefaultEEEEEvvEEEEvNT_6ParamsE:
        .type           _ZN7cutlass13device_kernelINS_4gemm6kernel13GemmUniversalIN4cute5tupleIJiiiiEEENS1_10collective13CollectiveMmaINS1_34MainloopSm90TmaGmmaWarpSpecializedILi6ENS5_IJNS4_1CILi1EEESB_SB_EEENS1_32KernelTmaWarpSpecializedPingpongEEENS5_IJNSA_ILi64EEENSA_ILi8EEENSA_ILi256EEEEEENS_10bfloat16_tENS5_IJlSB_lEEESJ_SK_NS4_8TiledMMAINS4_8MMA_AtomIJNS4_4SM904GMMA26MMA_64x8x16_F32BF16BF16_SSILNSO_5MajorE0ELSQ_0ELNSO_7ScaleInE1ELSR_1EEEEEENS4_6LayoutISC_NS5_IJNSA_ILi0EEESV_SV_EEEEENS5_IJNS4_10UnderscoreESY_SY_EEEEENS4_13SM90_TMA_LOADENS4_14ComposedLayoutINS4_7SwizzleILi3ELi4ELi3EEENS4_18smem_ptr_flag_bitsILi16EEENSU_INS5_IJSG_SF_EEENS5_IJSF_SB_EEEEEEEvNS4_8identityES11_S1A_vS1B_EENS_8epilogue10collective6detail29Sm90TmaWarpSpecializedAdapterINS1E_15DefaultEpilogueISJ_SK_SK_NS1D_6thread17LinearCombinationISJ_Li1EffLNS1I_9ScaleType4KindE0ELNS_15FloatRoundStyleE2ESJ_EENS1_15EpilogueDefaultEEEEEvvEEEEvNT_6ParamsE,@function
        .size           _ZN7cutlass13device_kernelINS_4gemm6kernel13GemmUniversalIN4cute5tupleIJiiiiEEENS1_10collective13CollectiveMmaINS1_34MainloopSm90TmaGmmaWarpSpecializedILi6ENS5_IJNS4_1CILi1EEESB_SB_EEENS1_32KernelTmaWarpSpecializedPingpongEEENS5_IJNSA_ILi64EEENSA_ILi8EEENSA_ILi256EEEEEENS_10bfloat16_tENS5_IJlSB_lEEESJ_SK_NS4_8TiledMMAINS4_8MMA_AtomIJNS4_4SM904GMMA26MMA_64x8x16_F32BF16BF16_SSILNSO_5MajorE0ELSQ_0ELNSO_7ScaleInE1ELSR_1EEEEEENS4_6LayoutISC_NS5_IJNSA_ILi0EEESV_SV_EEEEENS5_IJNS4_10UnderscoreESY_SY_EEEEENS4_13SM90_TMA_LOADENS4_14ComposedLayoutINS4_7SwizzleILi3ELi4ELi3EEENS4_18smem_ptr_flag_bitsILi16EEENSU_INS5_IJSG_SF_EEENS5_IJSF_SB_EEEEEEEvNS4_8identityES11_S1A_vS1B_EENS_8epilogue10collective6detail29Sm90TmaWarpSpecializedAdapterINS1E_15DefaultEpilogueISJ_SK_SK_NS1D_6thread17LinearCombinationISJ_Li1EffLNS1I_9ScaleType4KindE0ELNS_15FloatRoundStyleE2ESJ_EENS1_15EpilogueDefaultEEEEEvvEEEEvNT_6ParamsE,(.L_x_81 - _ZN7cutlass13device_kernelINS_4gemm6kernel13GemmUniversalIN4cute5tupleIJiiiiEEENS1_10collective13CollectiveMmaINS1_34MainloopSm90TmaGmmaWarpSpecializedILi6ENS5_IJNS4_1CILi1EEESB_SB_EEENS1_32KernelTmaWarpSpecializedPingpongEEENS5_IJNSA_ILi64EEENSA_ILi8EEENSA_ILi256EEEEEENS_10bfloat16_tENS5_IJlSB_lEEESJ_SK_NS4_8TiledMMAINS4_8MMA_AtomIJNS4_4SM904GMMA26MMA_64x8x16_F32BF16BF16_SSILNSO_5MajorE0ELSQ_0ELNSO_7ScaleInE1ELSR_1EEEEEENS4_6LayoutISC_NS5_IJNSA_ILi0EEESV_SV_EEEEENS5_IJNS4_10UnderscoreESY_SY_EEEEENS4_13SM90_TMA_LOADENS4_14ComposedLayoutINS4_7SwizzleILi3ELi4ELi3EEENS4_18smem_ptr_flag_bitsILi16EEENSU_INS5_IJSG_SF_EEENS5_IJSF_SB_EEEEEEEvNS4_8identityES11_S1A_vS1B_EENS_8epilogue10collective6detail29Sm90TmaWarpSpecializedAdapterINS1E_15DefaultEpilogueISJ_SK_SK_NS1D_6thread17LinearCombinationISJ_Li1EffLNS1I_9ScaleType4KindE0ELNS_15FloatRoundStyleE2ESJ_EENS1_15EpilogueDefaultEEEEEvvEEEEvNT_6ParamsE)
        .other          _ZN7cutlass13device_kernelINS_4gemm6kernel13GemmUniversalIN4cute5tupleIJiiiiEEENS1_10collective13CollectiveMmaINS1_34MainloopSm90TmaGmmaWarpSpecializedILi6ENS5_IJNS4_1CILi1EEESB_SB_EEENS1_32KernelTmaWarpSpecializedPingpongEEENS5_IJNSA_ILi64EEENSA_ILi8EEENSA_ILi256EEEEEENS_10bfloat16_tENS5_IJlSB_lEEESJ_SK_NS4_8TiledMMAINS4_8MMA_AtomIJNS4_4SM904GMMA26MMA_64x8x16_F32BF16BF16_SSILNSO_5MajorE0ELSQ_0ELNSO_7ScaleInE1ELSR_1EEEEEENS4_6LayoutISC_NS5_IJNSA_ILi0EEESV_SV_EEEEENS5_IJNS4_10UnderscoreESY_SY_EEEEENS4_13SM90_TMA_LOADENS4_14ComposedLayoutINS4_7SwizzleILi3ELi4ELi3EEENS4_18smem_ptr_flag_bitsILi16EEENSU_INS5_IJSG_SF_EEENS5_IJSF_SB_EEEEEEEvNS4_8identityES11_S1A_vS1B_EENS_8epilogue10collective6detail29Sm90TmaWarpSpecializedAdapterINS1E_15DefaultEpilogueISJ_SK_SK_NS1D_6thread17LinearCombinationISJ_Li1EffLNS1I_9ScaleType4KindE0ELNS_15FloatRoundStyleE2ESJ_EENS1_15EpilogueDefaultEEEEEvvEEEEvNT_6ParamsE,@"STO_CUDA_ENTRY STV_DEFAULT"
_ZN7cutlass13device_kernelINS_4gemm6kernel13GemmUniversalIN4cute5tupleIJiiiiEEENS1_10collective13CollectiveMmaINS1_34MainloopSm90TmaGmmaWarpSpecializedILi6ENS5_IJNS4_1CILi1EEESB_SB_EEENS1_32KernelTmaWarpSpecializedPingpongEEENS5_IJNSA_ILi64EEENSA_ILi8EEENSA_ILi256EEEEEENS_10bfloat16_tENS5_IJlSB_lEEESJ_SK_NS4_8TiledMMAINS4_8MMA_AtomIJNS4_4SM904GMMA26MMA_64x8x16_F32BF16BF16_SSILNSO_5MajorE0ELSQ_0ELNSO_7ScaleInE1ELSR_1EEEEEENS4_6LayoutISC_NS5_IJNSA_ILi0EEESV_SV_EEEEENS5_IJNS4_10UnderscoreESY_SY_EEEEENS4_13SM90_TMA_LOADENS4_14ComposedLayoutINS4_7SwizzleILi3ELi4ELi3EEENS4_18smem_ptr_flag_bitsILi16EEENSU_INS5_IJSG_SF_EEENS5_IJSF_SB_EEEEEEEvNS4_8identityES11_S1A_vS1B_EENS_8epilogue10collective6detail29Sm90TmaWarpSpecializedAdapterINS1E_15DefaultEpilogueISJ_SK_SK_NS1D_6thread17LinearCombinationISJ_Li1EffLNS1I_9ScaleType4KindE0ELNS_15FloatRoundStyleE2ESJ_EENS1_15EpilogueDefaultEEEEEvvEEEEvNT_6ParamsE:
[----:B------:R-:W0:Y:S01]  /*0000*/  LDC R1, c[0x0][0x28] ;  /* 0x00000a00ff017b82 */ /* 0x000e220000000800 */
[----:B------:R-:W1:Y:S01]  /*0010*/  S2R R3, SR_TID.X ;  /* 0x0000000000037919 */ /* 0x000e620000002100 */
[----:B------:R-:W-:Y:S01]  /*0020*/  ELECT P0, URZ, PT ;  /* 0x00000000003f782f */ /* 0x000fe20003800000 */
[----:B------:R-:W-:Y:S01]  /*0030*/  BSSY B0, `(.L_x_0) ;  /* 0x000000f000007945 */ /* 0x000fe20003800000 */
[--C-:B-1----:R-:W-:Y:S02]  /*0040*/  SHF.R.U32.HI R0, RZ, 0x5, R3.reuse ;  /* 0x00000005ff007819 */ /* 0x102fe40000011603 */
[----:B------:R-:W-:-:S03]  /*0050*/  SHF.R.U32.HI R4, RZ, 0x7, R3 ;  /* 0x00000007ff047819 */ /* 0x000fc60000011603 */
[----:B------:R-:W1:Y:S04]  /*0060*/  SHFL.IDX PT, R2, R0, RZ, 0x1f ;  /* 0x00001fff00027589 */ /* 0x000e6800000e0000 */
[----:B------:R2:W3:Y:S01]  /*0070*/  SHFL.IDX PT, R6, R4, RZ, 0x1f ;  /* 0x00001fff04067589 */ /* 0x0004e200000e0000 */
[----:B-1----:R-:W-:-:S13]  /*0080*/  ISETP.NE.OR P0, PT, R2, RZ, !P0 ;  /* 0x000000ff0200720c */ /* 0x002fda0004705670 */
[----:B0-23--:R-:W-:Y:S05]  /*0090*/  @P0 BRA `(.L_x_1) ;  /* 0x0000000000200947 */ /* 0x00dfea0003800000 */
[----:B------:R-:W-:Y:S02]  /*00a0*/  ULDC.64 UR4, c[0x0][0x198] ;  /* 0x0000660000047ab9 */ /* 0x000fe40000000a00 */
[----:B------:R-:W-:Y:S02]  /*00b0*/  UIADD3 UR6, UP0, UR4, 0xf0, URZ ;  /* 0x000000f004067890 */ /* 0x000fe4000ff1e03f */
[----:B------:R-:W-:Y:S02]  /*00c0*/  UIADD3 UR4, UP1, UR4, 0x1f0, URZ ;  /* 0x000001f004047890 */ /* 0x000fe4000ff3e03f */
[----:B------:R-:W-:Y:S02]  /*00d0*/  UIADD3.X UR7, URZ, UR5, URZ, UP0, !UPT ;  /* 0x000000053f077290 */ /* 0x000fe400087fe43f */
[----:B------:R-:W-:-:S07]  /*00e0*/  UIADD3.X UR5, URZ, UR5, URZ, UP1, !UPT ;  /* 0x000000053f057290 */ /* 0x000fce0008ffe43f */
[----:B------:R0:W-:Y:S02]  /*00f0*/  UTMACCTL.PF [UR6] ;  /* 0x00000000060079b9 */ /* 0x0001e40008040000 */
[----:B------:R0:W-:Y:S02]  /*0100*/  UTMACCTL.PF [UR4] ;  /* 0x00000000040079b9 */ /* 0x0001e40008040000 */
[----:B0-----:R-:W-:Y:S01]  /*0110*/  NOP ;  /* 0x0000000000007918 */ /* 0x001fe20000000000 */
.L_x_1:
[----:B------:R-:W-:Y:S05]  /*0120*/  BSYNC B0 ;  /* 0x0000000000007941 */ /* 0x000fea0003800000 */
.L_x_0:
[----:B------:R-:W0:Y:S02]  /*0130*/  SHFL.IDX PT, R5, R0, RZ, 0x1f ;  /* 0x00001fff00057589 */ /* 0x000e2400000e0000 */
[----:B0-----:R-:W-:-:S13]  /*0140*/  ISETP.NE.AND P0, PT, R5, RZ, PT ;  /* 0x000000ff0500720c */ /* 0x001fda0003f05270 */
[----:B------:R-:W-:Y:S05]  /*0150*/  @P0 BRA `(.L_x_2) ;  /* 0x0000000000680947 */ /* 0x000fea0003800000 */
[----:B------:R-:W0:Y:S01]  /*0160*/  S2UR UR8, SR_CgaCtaId ;  /* 0x00000000000879c3 */ /* 0x000e220000008800 */
[----:B------:R-:W-:Y:S01]  /*0170*/  UMOV UR4, 0x400 ;  /* 0x0000040000047882 */ /* 0x000fe20000000000 */
[----:B------:R-:W-:Y:S01]  /*0180*/  UMOV UR5, 0x1 ;  /* 0x0000000100057882 */ /* 0x000fe20000000000 */
[----:B------:R-:W-:Y:S01]  /*0190*/  UMOV UR6, 0x80 ;  /* 0x0000008000067882 */ /* 0x000fe20000000000 */
[----:B------:R-:W-:Y:S01]  /*01a0*/  ELECT P0, URZ, PT ;  /* 0x00000000003f782f */ /* 0x000fe20003800000 */
[----:B------:R-:W-:-:S04]  /*01b0*/  UIADD3 UR6, -UR6, 0x100000, URZ ;  /* 0x0010000006067890 */ /* 0x000fc8000fffe13f */
[----:B------:R-:W-:Y:S02]  /*01c0*/  USHF.L.U32 UR7, UR6, 0xb, URZ ;  /* 0x0000000b06077899 */ /* 0x000fe4000800063f */
[----:B------:R-:W-:Y:S02]  /*01d0*/  USHF.L.U32 UR6, UR6, 0x1, URZ ;  /* 0x0000000106067899 */ /* 0x000fe4000800063f */
[----:B0-----:R-:W-:Y:S02]  /*01e0*/  ULEA UR8, UR8, UR4, 0x18 ;  /* 0x0000000408087291 */ /* 0x001fe4000f8ec03f */
[----:B------:R-:W-:-:S04]  /*01f0*/  UIADD3 UR4, -UR5, 0x100000, URZ ;  /* 0x0010000005047890 */ /* 0x000fc8000fffe13f */
[----:B------:R-:W-:Y:S02]  /*0200*/  USHF.L.U32 UR5, UR4, 0xb, URZ ;  /* 0x0000000b04057899 */ /* 0x000fe4000800063f */
[----:B------:R-:W-:Y:S01]  /*0210*/  USHF.L.U32 UR4, UR4, 0x1, URZ ;  /* 0x0000000104047899 */ /* 0x000fe2000800063f */
[----:B------:R-:W0:Y:S11]  /*0220*/  FENCE.VIEW.ASYNC.S ;  /* 0x00000000000073c6 */ /* 0x000e360000000000 */
[----:B0-----:R0:W1:Y:S01]  /*0230*/  SYNCS.EXCH.64 URZ, [UR8], UR4 ;  /* 0x00000004083f75b2 */ /* 0x0010620008000100 */
[----:B------:R0:W2:Y:S01]  /*0240*/  SYNCS.EXCH.64 URZ, [UR8+0x30], UR6 ;  /* 0x00003006083f75b2 */ /* 0x0000a20008000100 */
[----:B------:R0:W3:Y:S01]  /*0250*/  SYNCS.EXCH.64 URZ, [UR8+0x8], UR4 ;  /* 0x00000804083f75b2 */ /* 0x0000e20008000100 */
[----:B------:R0:W4:Y:S01]  /*0260*/  SYNCS.EXCH.64 URZ, [UR8+0x38], UR6 ;  /* 0x00003806083f75b2 */ /* 0x0001220008000100 */
[----:B------:R0:W0:Y:S01]  /*0270*/  SYNCS.EXCH.64 URZ, [UR8+0x10], UR4 ;  /* 0x00001004083f75b2 */ /* 0x0000220008000100 */
[----:B------:R0:W0:Y:S01]  /*0280*/  SYNCS.EXCH.64 URZ, [UR8+0x40], UR6 ;  /* 0x00004006083f75b2 */ /* 0x0000220008000100 */
[----:B------:R0:W0:Y:S01]  /*0290*/  SYNCS.EXCH.64 URZ, [UR8+0x18], UR4 ;  /* 0x00001804083f75b2 */ /* 0x0000220008000100 */
[----:B------:R0:W0:Y:S01]  /*02a0*/  SYNCS.EXCH.64 URZ, [UR8+0x48], UR6 ;  /* 0x00004806083f75b2 */ /* 0x0000220008000100 */
[----:B------:R0:W0:Y:S01]  /*02b0*/  SYNCS.EXCH.64 URZ, [UR8+0x20], UR4 ;  /* 0x00002004083f75b2 */ /* 0x0000220008000100 */
[----:B------:R0:W0:Y:S01]  /*02c0*/  SYNCS.EXCH.64 URZ, [UR8+0x50], UR6 ;  /* 0x00005006083f75b2 */ /* 0x0000220008000100 */
[----:B------:R0:W0:Y:S01]  /*02d0*/  SYNCS.EXCH.64 URZ, [UR8+0x28], UR4 ;  /* 0x00002804083f75b2 */ /* 0x0000220008000100 */
[----:B------:R0:W0:Y:S01]  /*02e0*/  SYNCS.EXCH.64 URZ, [UR8+0x58], UR6 ;  /* 0x00005806083f75b2 */ /* 0x0000220008000100 */
[----:B------:R-:W-:Y:S01]  /*02f0*/  NOP ;  /* 0x0000000000007918 */ /* 0x000fe20000000000 */
.L_x_2:
[----:B------:R-:W5:Y:S01]  /*0300*/  SHFL.IDX PT, R7, R0, RZ, 0x1f ;  /* 0x00001fff00077589 */ /* 0x000f6200000e0000 */
[----:B------:R-:W-:Y:S01]  /*0310*/  ELECT P0, URZ, PT ;  /* 0x00000000003f782f */ /* 0x000fe20003800000 */
[----:B------:R-:W-:Y:S01]  /*0320*/  NOP ;  /* 0x0000000000007918 */ /* 0x000fe20000000000 */
[----:B------:R-:W-:Y:S01]  /*0330*/  ELECT P1, URZ, PT ;  /* 0x00000000003f782f */ /* 0x000fe20003820000 */
[----:B------:R-:W1:Y:S01]  /*0340*/  SHFL.IDX PT, R5, R0, RZ, 0x1f ;  /* 0x00001fff00057589 */ /* 0x000e6200000e0000 */
[----:B0-----:R-:W-:Y:S01]  /*0350*/  UMOV UR4, 0x20 ;  /* 0x0000002000047882 */ /* 0x001fe20000000000 */
[----:B------:R-:W-:Y:S01]  /*0360*/  UMOV UR11, 0x80 ;  /* 0x00000080000b7882 */ /* 0x000fe20000000000 */
[----:B------:R-:W-:Y:S01]  /*0370*/  NOP ;  /* 0x0000000000007918 */ /* 0x000fe20000000000 */
[----:B------:R-:W0:Y:S01]  /*0380*/  SHFL.IDX PT, R4, R4, RZ, 0x1f ;  /* 0x00001fff04047589 */ /* 0x000e2200000e0000 */
[C---:B------:R-:W-:Y:S01]  /*0390*/  VIADD R37, R6.reuse, 0xffffffff ;  /* 0xffffffff06257836 */ /* 0x040fe20000000000 */
[----:B------:R-:W-:Y:S01]  /*03a0*/  ULDC.64 UR48, c[0x0][0x208] ;  /* 0x0000820000307ab9 */ /* 0x000fe20000000a00 */
[----:B------:R-:W-:-:S03]  /*03b0*/  ISETP.NE.AND P2, PT, R6, RZ, PT ;  /* 0x000000ff0600720c */ /* 0x000fc60003f45270 */
[----:B------:R-:W-:Y:S02]  /*03c0*/  ISETP.GE.U32.AND P3, PT, R37, 0x2, PT ;  /* 0x000000022500780c */ /* 0x000fe40003f66070 */
[----:B-----5:R-:W-:Y:S02]  /*03d0*/  ISETP.NE.OR P0, PT, R7, RZ, !P0 ;  /* 0x000000ff0700720c */ /* 0x020fe40004705670 */
[----:B-1----:R-:W-:Y:S02]  /*03e0*/  ISETP.NE.OR P1, PT, R5, RZ, !P1 ;  /* 0x000000ff0500720c */ /* 0x002fe40004f25670 */
[----:B------:R-:W-:Y:S02]  /*03f0*/  SHF.R.S32.HI R5, RZ, 0x1f, R2 ;  /* 0x0000001fff057819 */ /* 0x000fe40000011402 */
[----:B0-----:R-:W-:Y:S02]  /*0400*/  R2UR UR43, R4 ;  /* 0x00000000042b72ca */ /* 0x001fe400000e0000 */
[----:B------:R-:W-:-:S05]  /*0410*/  LEA.HI R5, R5, R2, RZ, 0x2 ;  /* 0x0000000205057211 */ /* 0x000fca00078f10ff */
[----:B------:R-:W-:Y:S01]  /*0420*/  VOTEU.ALL UP0, P0 ;  /* 0x00000000003f7886 */ /* 0x000fe20000000000 */
[----:B------:R-:W-:Y:S01]  /*0430*/  LOP3.LUT R5, R5, 0xfffffffc, RZ, 0xc0, !PT ;  /* 0xfffffffc05057812 */ /* 0x000fe200078ec0ff */
[----:B------:R-:W-:-:S03]  /*0440*/  VOTEU.ALL UP1, P1 ;  /* 0x00000000003f7886 */ /* 0x000fc60000820000 */
[----:B------:R-:W0:Y:S01]  /*0450*/  @!UP0 S2UR UR7, SR_CgaCtaId ;  /* 0x00000000000789c3 */ /* 0x000e220000008800 */
[----:B------:R-:W-:Y:S01]  /*0460*/  @!UP0 UMOV UR6, 0x400 ;  /* 0x0000040000068882 */ /* 0x000fe20000000000 */
[----:B------:R-:W-:-:S04]  /*0470*/  @!UP0 UIADD3 UR4, -UR4, 0x100000, URZ ;  /* 0x0010000004048890 */ /* 0x000fc8000fffe13f */
[----:B------:R-:W-:Y:S02]  /*0480*/  @!UP0 USHF.L.U32 UR5, UR4, 0xb, URZ ;  /* 0x0000000b04058899 */ /* 0x000fe4000800063f */
[----:B------:R-:W-:Y:S01]  /*0490*/  @!UP0 USHF.L.U32 UR4, UR4, 0x1, URZ ;  /* 0x0000000104048899 */ /* 0x000fe2000800063f */
[----:B------:R-:W-:Y:S01]  /*04a0*/  IMAD.IADD R0, R2, 0x1, -R5 ;  /* 0x0000000102007824 */ /* 0x000fe200078e0a05 */
[----:B------:R-:W-:Y:S01]  /*04b0*/  @!UP1 UMOV UR9, 0x400 ;  /* 0x0000040000099882 */ /* 0x000fe20000000000 */
[----:B------:R-:W-:Y:S01]  /*04c0*/  VOTEU.ALL UP2, P1 ;  /* 0x00000000003f7886 */ /* 0x000fe20000840000 */
[----:B------:R-:W-:Y:S01]  /*04d0*/  VOTEU.ALL UP3, P1 ;  /* 0x00000000003f7886 */ /* 0x000fe20000860000 */
[----:B------:R-:W-:Y:S01]  /*04e0*/  VOTEU.ALL UP4, P1 ;  /* 0x00000000003f7886 */ /* 0x000fe20000880000 */
[----:B------:R-:W1:Y:S01]  /*04f0*/  @!UP1 S2UR UR10, SR_CgaCtaId ;  /* 0x00000000000a99c3 */ /* 0x000e620000008800 */
[----:B------:R-:W-:Y:S01]  /*0500*/  VOTEU.ALL UP5, P1 ;  /* 0x00000000003f7886 */ /* 0x000fe200008a0000 */
[----:B------:R-:W-:-:S04]  /*0510*/  SHF.R.S32.HI R2, RZ, 0x1f, R3 ;  /* 0x0000001fff027819 */ /* 0x000fc80000011403 */
[----:B------:R-:W-:-:S04]  /*0520*/  LEA.HI R2, R2, R3, RZ, 0x7 ;  /* 0x0000000302027211 */ /* 0x000fc800078f38ff */
[----:B------:R-:W-:-:S05]  /*0530*/  LOP3.LUT R2, R2, 0xffffff80, RZ, 0xc0, !PT ;  /* 0xffffff8002027812 */ /* 0x000fca00078ec0ff */
[----:B------:R-:W-:Y:S01]  /*0540*/  IMAD.IADD R2, R3, 0x1, -R2 ;  /* 0x0000000103027824 */ /* 0x000fe200078e0a02 */
[----:B0-----:R-:W-:Y:S02]  /*0550*/  @!UP0 ULEA UR8, UR7, UR6, 0x18 ;  /* 0x0000000607088291 */ /* 0x001fe4000f8ec03f */
[----:B------:R-:W-:-:S04]  /*0560*/  @!UP1 UIADD3 UR6, -UR11, 0x100000, URZ ;  /* 0x001000000b069890 */ /* 0x000fc8000fffe13f */
[----:B------:R-:W-:Y:S02]  /*0570*/  @!UP1 USHF.L.U32 UR7, UR6, 0xb, URZ ;  /* 0x0000000b06079899 */ /* 0x000fe4000800063f */
[----:B------:R-:W-:Y:S01]  /*0580*/  @!UP1 USHF.L.U32 UR6, UR6, 0x1, URZ ;  /* 0x0000000106069899 */ /* 0x000fe2000800063f */
[----:B------:R-:W-:Y:S01]  /*0590*/  VOTEU.ALL UP0, P0 ;  /* 0x00000000003f7886 */ /* 0x000fe20000000000 */
[----:B-1----:R-:W-:Y:S01]  /*05a0*/  @!UP1 ULEA UR9, UR10, UR9, 0x18 ;  /* 0x000000090a099291 */ /* 0x002fe2000f8ec03f */
[----:B------:R-:W-:Y:S02]  /*05b0*/  VOTEU.ALL UP1, P0 ;  /* 0x00000000003f7886 */ /* 0x000fe40000020000 */
[----:B------:R-:W-:Y:S01]  /*05c0*/  ULDC.64 UR10, c[0x0][0x598] ;  /* 0x00016600000a7ab9 */ /* 0x000fe20000000a00 */
[----:B------:R-:W-:Y:S01]  /*05d0*/  ISETP.NE.AND P0, PT, R0, 0x3, PT ;  /* 0x000000030000780c */ /* 0x000fe20003f05270 */
[----:B------:R-:W0:Y:S02]  /*05e0*/  FENCE.VIEW.ASYNC.S ;  /* 0x00000000000073c6 */ /* 0x000e240000000000 */
[----:B0-----:R0:W2:Y:S01]  /*05f0*/  @!UP0 SYNCS.EXCH.64 URZ, [UR8+0x90], UR4 ;  /* 0x00009004083f85b2 */ /* 0x0010a20008000100 */
[----:B------:R-:W-:-:S02]  /*0600*/  ISETP.NE.U32.AND P1, PT, RZ, UR10, PT ;  /* 0x0000000aff007c0c */ /* 0x000fc4000bf25070 */
[----:B------:R-:W-:Y:S02]  /*0610*/  ISETP.EQ.OR P0, PT, R0, RZ, !P0 ;  /* 0x000000ff0000720c */ /* 0x000fe40004702670 */
[----:B------:R-:W-:Y:S02]  /*0620*/  ISETP.NE.AND.EX P1, PT, RZ, UR11, PT, P1 ;  /* 0x0000000bff007c0c */ /* 0x000fe4000bf25310 */
[----:B------:R-:W-:-:S04]  /*0630*/  ISETP.EQ.AND P0, PT, R6, RZ, P0 ;  /* 0x000000ff0600720c */ /* 0x000fc80000702270 */
[----:B------:R-:W-:-:S04]  /*0640*/  SEL R18, RZ, 0x1, !P0 ;  /* 0x00000001ff127807 */ /* 0x000fc80004000000 */
[----:B------:R-:W-:Y:S01]  /*0650*/  SEL R18, R18, 0x2, P3 ;  /* 0x0000000212127807 */ /* 0x000fe20001800000 */
[----:B------:R0:W2:Y:S01]  /*0660*/  @!UP1 SYNCS.EXCH.64 URZ, [UR8+0x98], UR4 ;  /* 0x00009804083f95b2 */ /* 0x0000a20008000100 */
[----:B------:R-:W-:Y:S01]  /*0670*/  NOP ;  /* 0x0000000000007918 */ /* 0x000fe20000000000 */
[----:B------:R0:W2:Y:S01]  /*0680*/  @!UP2 SYNCS.EXCH.64 URZ, [UR9+0x70], UR6 ;  /* 0x00007006093fa5b2 */ /* 0x0000a20008000100 */
[----:B------:R0:W2:Y:S01]  /*0690*/  @!UP3 SYNCS.EXCH.64 URZ, [UR9+0x78], UR6 ;  /* 0x00007806093fb5b2 */ /* 0x0000a20008000100 */
[----:B------:R0:W2:Y:S01]  /*06a0*/  @!UP4 SYNCS.EXCH.64 URZ, [UR9+0x80], UR6 ;  /* 0x00008006093fc5b2 */ /* 0x0000a20008000100 */
[----:B------:R0:W2:Y:S01]  /*06b0*/  @!UP5 SYNCS.EXCH.64 URZ, [UR9+0x88], UR6 ;  /* 0x00008806093fd5b2 */ /* 0x0000a20008000100 */
[----:B------:R-:W-:Y:S01]  /*06c0*/  NOP ;  /* 0x0000000000007918 */ /* 0x000fe20000000000 */
[----:B--234-:R-:W-:Y:S06]  /*06d0*/  BAR.SYNC.DEFER_BLOCKING 0x0 ;  /* 0x0000000000007b1d */ /* 0x01cfec0000010000 */
[----:B0-----:R-:W-:Y:S05]  /*06e0*/  @!P1 BRA `(.L_x_3) ;  /* 0x00000000001c9947 */ /* 0x001fea0003800000 */
[----:B------:R-:W0:Y:S02]  /*06f0*/  LDC.64 R4, c[0x0][0x598] ;  /* 0x00016600ff047b82 */ /* 0x000e240000000a00 */
[----:B0-----:R-:W2:Y:S02]  /*0700*/  LDG.E.64 R4, desc[UR48][R4.64] ;  /* 0x0000003004047981 */ /* 0x001ea4000c1e1b00 */
[----:B--2---:R-:W-:-:S04]  /*0710*/  ISETP.NE.U32.AND P0, PT, R4, RZ, PT ;  /* 0x000000ff0400720c */ /* 0x004fc80003f05070 */
[----:B------:R-:W-:-:S13]  /*0720*/  ISETP.NE.AND.EX P0, PT, R5, RZ, PT, P0 ;  /* 0x000000ff0500720c */ /* 0x000fda0003f05300 */
[----:B------:R-:W-:Y:S05]  /*0730*/  @!P0 BRA `(.L_x_3) ;  /* 0x0000000000088947 */ /* 0x000fea0003800000 */
[----:B------:R1:W5:Y:S01]  /*0740*/  LD.E R26, desc[UR48][R4.64] ;  /* 0x00000030041a7980 */ /* 0x000362000c101900 */
[----:B------:R-:W-:Y:S05]  /*0750*/  BRA `(.L_x_4) ;  /* 0x0000000000247947 */ /* 0x000fea0003800000 */
.L_x_3:
[----:B------:R-:W-:Y:S02]  /*0760*/  ULDC.64 UR4, c[0x0][0x588] ;  /* 0x0001620000047ab9 */ /* 0x000fe40000000a00 */
[----:B------:R-:W-:-:S04]  /*0770*/  ISETP.NE.U32.AND P0, PT, RZ, UR4, PT ;  /* 0x00000004ff007c0c */ /* 0x000fc8000bf05070 */
[----:B------:R-:W-:-:S13]  /*0780*/  ISETP.NE.AND.EX P0, PT, RZ, UR5, PT, P0 ;  /* 0x00000005ff007c0c */ /* 0x000fda000bf05300 */
[----:B------:R-:W-:Y:S05]  /*0790*/  @!P0 BRA `(.L_x_5) ;  /* 0x00000000000c8947 */ /* 0x000fea0003800000 */
[----:B------:R-:W0:Y:S02]  /*07a0*/  LDC.64 R26, c[0x0][0x588] ;  /* 0x00016200ff1a7b82 */ /* 0x000e240000000a00 */
[----:B0-----:R0:W5:Y:S01]  /*07b0*/  LDG.E R26, desc[UR48][R26.64] ;  /* 0x000000301a1a7981 */ /* 0x001162000c1e1900 */
[----:B------:R-:W-:Y:S05]  /*07c0*/  BRA `(.L_x_4) ;  /* 0x0000000000087947 */ /* 0x000fea0003800000 */
.L_x_5:
[----:B------:R-:W-:Y:S02]  /*07d0*/  ULDC UR4, c[0x0][0x580] ;  /* 0x0001600000047ab9 */ /* 0x000fe40000000800 */
[----:B------:R-:W-:-:S07]  /*07e0*/  IMAD.U32 R26, RZ, RZ, UR4 ;  /* 0x00000004ff1a7e24 */ /* 0x000fce000f8e00ff */
.L_x_4:
[----:B------:R-:W-:Y:S02]  /*07f0*/  ULDC.64 UR4, c[0x0][0x5a0] ;  /* 0x0001680000047ab9 */ /* 0x000fe40000000a00 */
[----:B------:R-:W-:-:S04]  /*0800*/  ISETP.NE.U32.AND P0, PT, RZ, UR4, PT ;  /* 0x00000004ff007c0c */ /* 0x000fc8000bf05070 */
[----:B------:R-:W-:-:S13]  /*0810*/  ISETP.NE.AND.EX P0, PT, RZ, UR5, PT, P0 ;  /* 0x00000005ff007c0c */ /* 0x000fda000bf05300 */
[----:B------:R-:W-:Y:S05]  /*0820*/  @!P0 BRA `(.L_x_6) ;  /* 0x00000000001c8947 */ /* 0x000fea0003800000 */
[----:B-1----:R-:W1:Y:S02]  /*0830*/  LDC.64 R4, c[0x0][0x5a0] ;  /* 0x00016800ff047b82 */ /* 0x002e640000000a00 */
[----:B-1----:R-:W2:Y:S02]  /*0840*/  LDG.E.64 R4, desc[UR48][R4.64] ;  /* 0x0000003004047981 */ /* 0x002ea4000c1e1b00 */
[----:B--2---:R-:W-:-:S04]  /*0850*/  ISETP.NE.U32.AND P0, PT, R4, RZ, PT ;  /* 0x000000ff0400720c */ /* 0x004fc80003f05070 */
[----:B------:R-:W-:-:S13]  /*0860*/  ISETP.NE.AND.EX P0, PT, R5, RZ, PT, P0 ;  /* 0x000000ff0500720c */ /* 0x000fda0003f05300 */
[----:B------:R-:W-:Y:S05]  /*0870*/  @!P0 BRA `(.L_x_6) ;  /* 0x0000000000088947 */ /* 0x000fea0003800000 */
[----:B------:R3:W5:Y:S01]  /*0880*/  LD.E R28, desc[UR48][R4.64] ;  /* 0x00000030041c7980 */ /* 0x000762000c101900 */
[----:B------:R-:W-:Y:S05]  /*0890*/  BRA `(.L_x_7) ;  /* 0x0000000000247947 */ /* 0x000fea0003800000 */
.L_x_6:
[----:B------:R-:W-:Y:S02]  /*08a0*/  ULDC.64 UR4, c[0x0][0x590] ;  /* 0x0001640000047ab9 */ /* 0x000fe40000000a00 */
[----:B------:R-:W-:-:S04]  /*08b0*/  ISETP.NE.U32.AND P0, PT, RZ, UR4, PT ;  /* 0x00000004ff007c0c */ /* 0x000fc8000bf05070 */
[----:B------:R-:W-:-:S13]  /*08c0*/  ISETP.NE.AND.EX P0, PT, RZ, UR5, PT, P0 ;  /* 0x00000005ff007c0c */ /* 0x000fda000bf05300 */
[----:B------:R-:W-:Y:S05]  /*08d0*/  @!P0 BRA `(.L_x_8) ;  /* 0x00000000000c8947 */ /* 0x000fea0003800000 */
[----:B------:R-:W2:Y:S02]  /*08e0*/  LDC.64 R28, c[0x0][0x590] ;  /* 0x00016400ff1c7b82 */ /* 0x000ea40000000a00 */
[----:B--2---:R2:W5:Y:S01]  /*08f0*/  LDG.E R28, desc[UR48][R28.64] ;  /* 0x000000301c1c7981 */ /* 0x004562000c1e1900 */
[----:B------:R-:W-:Y:S05]  /*0900*/  BRA `(.L_x_7) ;  /* 0x0000000000087947 */ /* 0x000fea0003800000 */
.L_x_8:
[----:B------:R-:W-:Y:S02]  /*0910*/  ULDC UR4, c[0x0][0x584] ;  /* 0x0001610000047ab9 */ /* 0x000fe40000000800 */
[----:B------:R-:W-:-:S07]  /*0920*/  IMAD.U32 R28, RZ, RZ, UR4 ;  /* 0x00000004ff1c7e24 */ /* 0x000fce000f8e00ff */
.L_x_7:
[----:B------:R-:W4:Y:S01]  /*0930*/  LDC R23, c[0x0][0x65c] ;  /* 0x00019700ff177b82 */ /* 0x000f220000000800 */
[----:B------:R-:W0:Y:S01]  /*0940*/  S2R R14, SR_CTAID.Y ;  /* 0x00000000000e7919 */ /* 0x000e220000002600 */
[----:B------:R-:W-:Y:S01]  /*0950*/  ULDC UR6, c[0x0][0x28c] ;  /* 0x0000a30000067ab9 */ /* 0x000fe20000000800 */
[----:B------:R-:W-:Y:S01]  /*0960*/  ISETP.NE.AND P0, PT, R6, 0x2, PT ;  /* 0x000000020600780c */ /* 0x000fe20003f05270 */
[----:B------:R-:W-:Y:S01]  /*0970*/  UIADD3 UR6, UR6, 0xff, URZ ;  /* 0x000000ff06067890 */ /* 0x000fe2000fffe03f */
[----:B-1-3--:R-:W1:Y:S01]  /*0980*/  S2R R4, SR_CTAID.X ;  /* 0x0000000000047919 */ /* 0x00ae620000002500 */
[----:B------:R-:W-:Y:S01]  /*0990*/  UMOV UR36, URZ ;  /* 0x0000003f00247c82 */ /* 0x000fe20008000000 */
[----:B------:R-:W-:Y:S01]  /*09a0*/  UMOV UR38, URZ ;  /* 0x0000003f00267c82 */ /* 0x000fe20008000000 */
[----:B------:R-:W-:Y:S01]  /*09b0*/  USHF.R.S32.HI UR7, URZ, 0x1f, UR6 ;  /* 0x0000001f3f077899 */ /* 0x000fe20008011406 */
[----:B------:R-:W-:-:S03]  /*09c0*/  ULDC.64 UR8, c[0x0][0x650] ;  /* 0x0001940000087ab9 */ /* 0x000fc60000000a00 */
[----:B------:R-:W-:-:S04]  /*09d0*/  ULEA.HI UR7, UR7, UR6, URZ, 0x8 ;  /* 0x0000000607077291 */ /* 0x000fc8000f8f403f */
[----:B------:R-:W-:Y:S01]  /*09e0*/  USHF.R.S32.HI UR37, URZ, 0x8, UR7 ;  /* 0x000000083f257899 */ /* 0x000fe20008011407 */
[----:B----4-:R-:W-:-:S04]  /*09f0*/  ISETP.NE.AND P1, PT, R23, 0x1, PT ;  /* 0x000000011700780c */ /* 0x010fc80003f25270 */
[----:B------:R-:W-:-:S09]  /*0a00*/  P2R R5, PR, RZ, 0x2 ;  /* 0x00000002ff057803 */ /* 0x000fd20000000000 */
[----:B------:R-:W1:Y:S01]  /*0a10*/  @P1 LDC R5, c[0x0][0x10] ;  /* 0x00000400ff051b82 */ /* 0x000e620000000800 */
[----:B0-----:R-:W-:Y:S02]  /*0a20*/  @P1 IMAD.MOV.U32 R6, RZ, RZ, R14 ;  /* 0x000000ffff061224 */ /* 0x001fe400078e000e */
[----:B------:R-:W-:Y:S02]  /*0a30*/  @P1 IMAD.MOV.U32 R7, RZ, RZ, RZ ;  /* 0x000000ffff071224 */ /* 0x000fe400078e00ff */
[----:B------:R-:W-:-:S03]  /*0a40*/  @P1 IMAD.MOV.U32 R19, RZ, RZ, RZ ;  /* 0x000000ffff131224 */ /* 0x000fc600078e00ff */
[----:B------:R-:W0:Y:S01]  /*0a50*/  @!P1 LDC R9, c[0x0][0xc] ;  /* 0x00000300ff099b82 */ /* 0x000e220000000800 */
[----:B------:R-:W-:Y:S01]  /*0a60*/  ULDC UR4, c[0x0][0xc] ;  /* 0x0000030000047ab9 */ /* 0x000fe20000000800 */
[----:B------:R-:W-:Y:S02]  /*0a70*/  ULDC UR5, c[0x0][0x10] ;  /* 0x0000040000057ab9 */ /* 0x000fe40000000800 */
[----:B------:R-:W-:-:S04]  /*0a80*/  UIMAD.WIDE.U32 UR4, UR4, UR5, URZ ;  /* 0x00000005040472a5 */ /* 0x000fc8000f8e003f */
[----:B------:R-:W3:Y:S01]  /*0a90*/  LDC R16, c[0x0][0x14] ;  /* 0x00000500ff107b82 */ /* 0x000ee20000000800 */
[----:B-1----:R-:W-:-:S04]  /*0aa0*/  @P1 IMAD.WIDE.U32 R6, R4, R5, R6 ;  /* 0x0000000504061225 */ /* 0x002fc800078e0006 */
[----:B------:R-:W-:Y:S02]  /*0ab0*/  IMAD.MOV.U32 R5, RZ, RZ, RZ ;  /* 0x000000ffff057224 */ /* 0x000fe400078e00ff */
[----:B------:R-:W-:Y:S02]  /*0ac0*/  @P1 IMAD.IADD R19, R7, 0x1, R19 ;  /* 0x0000000107131824 */ /* 0x000fe400078e0213 */
[----:B------:R-:W-:Y:S02]  /*0ad0*/  @P1 IMAD.MOV.U32 R22, RZ, RZ, R6 ;  /* 0x000000ffff161224 */ /* 0x000fe400078e0006 */
[----:B0-----:R-:W-:-:S04]  /*0ae0*/  @!P1 IMAD.WIDE.U32 R6, R9, R14, R4 ;  /* 0x0000000e09069225 */ /* 0x001fc800078e0004 */
[----:B------:R-:W-:Y:S02]  /*0af0*/  @!P1 IMAD.MOV.U32 R22, RZ, RZ, R6 ;  /* 0x000000ffff169224 */ /* 0x000fe400078e0006 */
[C---:B---3--:R-:W-:Y:S02]  /*0b00*/  IMAD R9, R16.reuse, UR5, RZ ;  /* 0x0000000510097c24 */ /* 0x048fe4000f8e02ff */
[----:B------:R-:W-:-:S04]  /*0b10*/  IMAD.WIDE.U32 R16, R16, UR4, RZ ;  /* 0x0000000410107c25 */ /* 0x000fc8000f8e00ff */
[----:B------:R-:W-:Y:S02]  /*0b20*/  @!P1 IMAD.MOV.U32 R19, RZ, RZ, R7 ;  /* 0x000000ffff139224 */ /* 0x000fe400078e0007 */
[----:B------:R-:W-:Y:S01]  /*0b30*/  IMAD.IADD R6, R17, 0x1, R9 ;  /* 0x0000000111067824 */ /* 0x000fe200078e0209 */
[----:B------:R-:W-:Y:S06]  /*0b40*/  @P0 BRA `(.L_x_9) ;  /* 0x0000000000200947 */ /* 0x000fec0003800000 */
[----:B------:R-:W-:Y:S01]  /*0b50*/  UISETP.GE.U32.AND UP0, UPT, UR37, 0x6, UPT ;  /* 0x000000062500788c */ /* 0x000fe2000bf06070 */
[----:B------:R-:W-:Y:S01]  /*0b60*/  IADD3 R22, P0, R22, R16, RZ ;  /* 0x0000001016167210 */ /* 0x000fe20007f1e0ff */
[----:B------:R-:W-:Y:S01]  /*0b70*/  UIMAD.WIDE.U32 UR4, UR37, -0x55555555, URZ ;  /* 0xaaaaaaab250478a5 */ /* 0x000fe2000f8e003f */
[----:B------:R-:W-:-:S03]  /*0b80*/  UMOV UR38, URZ ;  /* 0x0000003f00267c82 */ /* 0x000fc60008000000 */
[----:B------:R-:W-:Y:S01]  /*0b90*/  USHF.R.U32.HI UR4, URZ, 0x2, UR5 ;  /* 0x000000023f047899 */ /* 0x000fe20008011605 */
[----:B------:R-:W-:-:S03]  /*0ba0*/  IMAD.X R19, R6, 0x1, R19, P0 ;  /* 0x0000000106137824 */ /* 0x000fc600000e0613 */
[----:B------:R-:W-:Y:S02]  /*0bb0*/  UIMAD UR36, UR4, -0x6, UR37 ;  /* 0xfffffffa042478a4 */ /* 0x000fe4000f8e0225 */
[----:B------:R-:W-:-:S12]  /*0bc0*/  @UP0 ULOP3.LUT UR38, UR4, 0x1, URZ, 0xc0, !UPT ;  /* 0x0000000104260892 */ /* 0x000fd8000f8ec03f */
.L_x_9:
[----:B------:R-:W-:Y:S01]  /*0bd0*/  ISETP.GE.U32.AND P0, PT, R22, UR8, PT ;  /* 0x0000000816007c0c */ /* 0x000fe2000bf06070 */
[----:B------:R-:W-:Y:S01]  /*0be0*/  IMAD.MOV.U32 R24, RZ, RZ, -0x1 ;  /* 0xffffffffff187424 */ /* 0x000fe200078e00ff */
[----:B------:R-:W-:Y:S01]  /*0bf0*/  PRMT R7, RZ, 0x7610, R7 ;  /* 0x00007610ff077816 */ /* 0x000fe20000000007 */
[----:B------:R-:W-:Y:S01]  /*0c00*/  IMAD.MOV.U32 R25, RZ, RZ, -0x1 ;  /* 0xffffffffff197424 */ /* 0x000fe200078e00ff */
[----:B------:R-:W-:Y:S01]  /*0c10*/  ISETP.GE.U32.AND.EX P0, PT, R19, UR9, PT, P0 ;  /* 0x0000000913007c0c */ /* 0x000fe2000bf06100 */
[----:B------:R-:W-:-:S12]  /*0c20*/  IMAD.MOV.U32 R27, RZ, RZ, -0x1 ;  /* 0xffffffffff1b7424 */ /* 0x000fd800078e00ff */
[----:B------:R-:W-:Y:S05]  /*0c30*/  @P0 BRA `(.L_x_10) ;  /* 0x0000000400600947 */ /* 0x000fea0003800000 */
[----:B------:R-:W0:Y:S01]  /*0c40*/  LDC.64 R20, c[0x0][0x628] ;  /* 0x00018a00ff147b82 */ /* 0x000e220000000a00 */
[----:B------:R-:W-:Y:S02]  /*0c50*/  IMAD.MOV.U32 R8, RZ, RZ, R22 ;  /* 0x000000ffff087224 */ /* 0x000fe400078e0016 */
[----:B------:R-:W-:-:S05]  /*0c60*/  IMAD.MOV.U32 R9, RZ, RZ, R19 ;  /* 0x000000ffff097224 */ /* 0x000fca00078e0013 */
[----:B------:R-:W1:Y:S08]  /*0c70*/  LDC R24, c[0x0][0x630] ;  /* 0x00018c00ff187b82 */ /* 0x000e700000000800 */
[----:B------:R-:W3:Y:S01]  /*0c80*/  LDC.64 R30, c[0x0][0x620] ;  /* 0x00018800ff1e7b82 */ /* 0x000ee20000000a00 */
[----:B0-----:R-:W-:-:S04]  /*0c90*/  ISETP.NE.U32.AND P0, PT, R20, RZ, PT ;  /* 0x000000ff1400720c */ /* 0x001fc80003f05070 */
[----:B------:R-:W-:-:S13]  /*0ca0*/  ISETP.NE.AND.EX P0, PT, R21, RZ, PT, P0 ;  /* 0x000000ff1500720c */ /* 0x000fda0003f05300 */
[----:B-1-3--:R-:W-:Y:S05]  /*0cb0*/  @!P0 BRA `(.L_x_11) ;  /* 0x0000000000288947 */ /* 0x00afea0003800000 */
[----:B------:R-:W0:Y:S02]  /*0cc0*/  LDC R7, c[0x0][0x634] ;  /* 0x00018d00ff077b82 */ /* 0x000e240000000800 */
[----:B0-----:R-:W-:-:S05]  /*0cd0*/  IADD3 R7, P0, R22, R7, RZ ;  /* 0x0000000716077210 */ /* 0x001fca0007f1e0ff */
[----:B------:R-:W-:-:S04]  /*0ce0*/  IMAD.X R15, RZ, RZ, R19, P0 ;  /* 0x000000ffff0f7224 */ /* 0x000fc800000e0613 */
[----:B------:R-:W-:-:S04]  /*0cf0*/  IMAD.WIDE.U32 R8, R15, R20, RZ ;  /* 0x000000140f087225 */ /* 0x000fc800078e00ff */
[----:B------:R-:W-:-:S04]  /*0d00*/  IMAD.WIDE.U32 R10, P0, R7, R21, R8 ;  /* 0x00000015070a7225 */ /* 0x000fc80007800008 */
[----:B------:R-:W-:-:S04]  /*0d10*/  IMAD.WIDE.U32 R8, R7, R20, RZ ;  /* 0x0000001407087225 */ /* 0x000fc800078e00ff */
[----:B------:R-:W-:Y:S01]  /*0d20*/  IMAD.X R13, RZ, RZ, RZ, P0 ;  /* 0x000000ffff0d7224 */ /* 0x000fe200000e06ff */
[----:B------:R-:W-:Y:S01]  /*0d30*/  IADD3 RZ, P0, R9, R10, RZ ;  /* 0x0000000a09ff7210 */ /* 0x000fe20007f1e0ff */
[----:B------:R-:W-:-:S04]  /*0d40*/  IMAD.MOV.U32 R12, RZ, RZ, R11 ;  /* 0x000000ffff0c7224 */ /* 0x000fc800078e000b */
[----:B------:R-:W-:-:S08]  /*0d50*/  IMAD.WIDE.U32.X R8, R15, R21, R12, P0 ;  /* 0x000000150f087225 */ /* 0x000fd000000e040c */
.L_x_11:
[-CC-:B------:R-:W-:Y:S01]  /*0d60*/  SHF.R.U64 R35, R8, R24.reuse, R9.reuse ;  /* 0x0000001808237219 */ /* 0x180fe20000001209 */
[----:B------:R-:W0:Y:S01]  /*0d70*/  LDC R12, c[0x0][0x618] ;  /* 0x00018600ff0c7b82 */ /* 0x000e220000000800 */
[----:B------:R-:W-:Y:S01]  /*0d80*/  SHF.R.U32.HI R7, RZ, R24, R9 ;  /* 0x00000018ff077219 */ /* 0x000fe20000011609 */
[----:B------:R-:W-:Y:S01]  /*0d90*/  ULDC UR4, c[0x0][0x150] ;  /* 0x0000540000047ab9 */ /* 0x000fe20000000800 */
[----:B------:R-:W-:Y:S01]  /*0da0*/  IADD3 R11, P0, RZ, -R35, RZ ;  /* 0x80000023ff0b7210 */ /* 0x000fe20007f1e0ff */
[----:B------:R-:W-:Y:S01]  /*0db0*/  IMAD.MOV.U32 R8, RZ, RZ, R22 ;  /* 0x000000ffff087224 */ /* 0x000fe200078e0016 */
[----:B------:R-:W-:Y:S01]  /*0dc0*/  I2FP.F32.U32 R5, R4 ;  /* 0x0000000400057245 */ /* 0x000fe20000201000 */
[----:B------:R-:W-:Y:S02]  /*0dd0*/  IMAD.MOV.U32 R9, RZ, RZ, R19 ;  /* 0x000000ffff097224 */ /* 0x000fe400078e0013 */
[----:B------:R-:W1:Y:S01]  /*0de0*/  LDC.64 R32, c[0x0][0x640] ;  /* 0x00019000ff207b82 */ /* 0x000e620000000a00 */
[----:B------:R-:W-:-:S02]  /*0df0*/  IMAD.X R13, RZ, RZ, ~R7, P0 ;  /* 0x000000ffff0d7224 */ /* 0x000fc400000e0e07 */
[----:B------:R-:W-:Y:S01]  /*0e00*/  FMUL R5, R5, UR4 ;  /* 0x0000000405057c20 */ /* 0x000fe20008400000 */
[----:B------:R-:W-:Y:S01]  /*0e10*/  IMAD.WIDE.U32 R8, R11, R30, R8 ;  /* 0x0000001e0b087225 */ /* 0x000fe200078e0008 */
[----:B------:R-:W-:-:S03]  /*0e20*/  ULDC UR4, c[0x0][0x154] ;  /* 0x0000550000047ab9 */ /* 0x000fc60000000800 */
[----:B------:R-:W-:Y:S01]  /*0e30*/  IMAD R10, R13, R30, RZ ;  /* 0x0000001e0d0a7224 */ /* 0x000fe200078e02ff */
[----:B------:R-:W3:Y:S01]  /*0e40*/  LDC R24, c[0x0][0x608] ;  /* 0x00018200ff187b82 */ /* 0x000ee20000000800 */
[----:B------:R-:W4:Y:S02]  /*0e50*/  F2I.U32.TRUNC.NTZ R5, R5 ;  /* 0x0000000500057305 */ /* 0x000f24000020f000 */
[----:B------:R-:W-:-:S04]  /*0e60*/  IMAD R11, R11, R31, R10 ;  /* 0x0000001f0b0b7224 */ /* 0x000fc800078e020a */
[----:B------:R-:W-:Y:S01]  /*0e70*/  IMAD.IADD R9, R9, 0x1, R11 ;  /* 0x0000000109097824 */ /* 0x000fe200078e020b */
[----:B------:R-:W2:Y:S01]  /*0e80*/  LDC R7, c[0x0][0x144] ;  /* 0x00005100ff077b82 */ /* 0x000ea20000000800 */
[----:B------:R-:W-:-:S03]  /*0e90*/  IMAD.MOV.U32 R11, RZ, RZ, -0x1 ;  /* 0xffffffffff0b7424 */ /* 0x000fc600078e00ff */
[----:B0-----:R-:W-:Y:S02]  /*0ea0*/  SHF.R.U64 R20, R8, R12, R9 ;  /* 0x0000000c08147219 */ /* 0x001fe40000001209 */
[----:B------:R-:W-:Y:S02]  /*0eb0*/  I2FP.F32.U32 R8, R14 ;  /* 0x0000000e00087245 */ /* 0x000fe40000201000 */
[----:B------:R-:W0:Y:S01]  /*0ec0*/  LDC R30, c[0x0][0x658] ;  /* 0x00019600ff1e7b82 */ /* 0x000e220000000800 */
[----:B-1----:R-:W-:Y:S01]  /*0ed0*/  ISETP.NE.U32.AND P0, PT, R32, RZ, PT ;  /* 0x000000ff2000720c */ /* 0x002fe20003f05070 */
[----:B----4-:R-:W-:Y:S02]  /*0ee0*/  IMAD.MOV R10, RZ, RZ, -R5 ;  /* 0x000000ffff0a7224 */ /* 0x010fe400078e0a05 */
[----:B------:R-:W-:Y:S01]  /*0ef0*/  FMUL R8, R8, UR4 ;  /* 0x0000000408087c20 */ /* 0x000fe20008400000 */
[----:B------:R-:W-:Y:S01]  /*0f00*/  SHF.R.U32.HI R5, RZ, R12, R9 ;  /* 0x0000000cff057219 */ /* 0x000fe20000011609 */
[----:B------:R-:W-:Y:S01]  /*0f10*/  IMAD.MOV.U32 R9, RZ, RZ, 0x1 ;  /* 0x00000001ff097424 */ /* 0x000fe200078e00ff */
[----:B------:R-:W-:Y:S01]  /*0f20*/  ISETP.NE.AND.EX P0, PT, R33, RZ, PT, P0 ;  /* 0x000000ff2100720c */ /* 0x000fe20003f05300 */
[----:B------:R1:W4:Y:S01]  /*0f30*/  F2I.U32.TRUNC.NTZ R15, R8 ;  /* 0x00000008000f7305 */ /* 0x000322000020f000 */
[----:B------:R-:W1:Y:S01]  /*0f40*/  LDC R21, c[0x0][0x148] ;  /* 0x00005200ff157b82 */ /* 0x000e620000000800 */
[----:B---3--:R-:W-:-:S02]  /*0f50*/  SHF.R.U64 R36, R20, R24, R5 ;  /* 0x0000001814247219 */ /* 0x008fc40000001205 */
[----:B------:R-:W-:-:S05]  /*0f60*/  SHF.R.U32.HI R5, RZ, R24, R5 ;  /* 0x00000018ff057219 */ /* 0x000fca0000011605 */
[----:B------:R-:W3:Y:S01]  /*0f70*/  LDC R27, c[0x0][0x600] ;  /* 0x00018000ff1b7b82 */ /* 0x000ee20000000800 */
[----:B--2---:R-:W-:-:S07]  /*0f80*/  IMAD R7, R7, R10, R4 ;  /* 0x0000000a07077224 */ /* 0x004fce00078e0204 */
[----:B------:R-:W2:Y:S01]  /*0f90*/  LDC R29, c[0x0][0x648] ;  /* 0x00019200ff1d7b82 */ /* 0x000ea20000000800 */
[-C--:B0-----:R-:W-:Y:S02]  /*0fa0*/  SHF.L.U32 R4, R11, R30.reuse, RZ ;  /* 0x0000001e0b047219 */ /* 0x081fe400000006ff */
[--C-:B------:R-:W-:Y:S02]  /*0fb0*/  SHF.R.U64 R24, R36, R30, R5.reuse ;  /* 0x0000001e24187219 */ /* 0x100fe40000001205 */
[----:B------:R-:W-:Y:S02]  /*0fc0*/  LOP3.LUT R13, RZ, R4, RZ, 0x33, !PT ;  /* 0x00000004ff0d7212 */ /* 0x000fe400078e33ff */
[-C--:B------:R-:W-:Y:S01]  /*0fd0*/  SHF.R.U32.HI R5, RZ, R30.reuse, R5 ;  /* 0x0000001eff057219 */ /* 0x080fe20000011605 */
[----:B------:R-:W0:Y:S01]  /*0fe0*/  LDC R31, c[0x0][0x638] ;  /* 0x00018e00ff1f7b82 */ /* 0x000e220000000800 */
[----:B------:R-:W-:Y:S01]  /*0ff0*/  SHF.L.U32 R12, R9, R30, RZ ;  /* 0x0000001e090c7219 */ /* 0x000fe200000006ff */
[----:B------:R-:W-:-:S06]  /*1000*/  IMAD.MOV.U32 R4, RZ, RZ, R24 ;  /* 0x000000ffff047224 */ /* 0x000fcc00078e0018 */
[----:B------:R-:W0:Y:S01]  /*1010*/  LDC R34, c[0x0][0x610] ;  /* 0x00018400ff227b82 */ /* 0x000e220000000800 */
[----:B-1--4-:R-:W-:Y:S05]  /*1020*/  @!P0 BRA `(.L_x_12) ;  /* 0x0000000000288947 */ /* 0x012fea0003800000 */
[----:B------:R-:W1:Y:S02]  /*1030*/  LDC R11, c[0x0][0x64c] ;  /* 0x00019300ff0b7b82 */ /* 0x000e640000000800 */
[----:B-1----:R-:W-:-:S05]  /*1040*/  IADD3 R11, P0, R24, R11, RZ ;  /* 0x0000000b180b7210 */ /* 0x002fca0007f1e0ff */
        /* <DEDUP_REMOVED lines=8> */
.L_x_12:
[----:B--2---:R-:W-:Y:S01]  /*10d0*/  SHF.R.U64 R4, R4, R29, R5 ;  /* 0x0000001d04047219 */ /* 0x004fe20000001205 */
[----:B---3--:R-:W-:Y:S01]  /*10e0*/  VIADD R5, R27, 0xffffffff ;  /* 0xffffffff1b057836 */ /* 0x008fe20000000000 */
[----:B------:R-:W-:Y:S01]  /*10f0*/  LOP3.LUT R13, R36, R13, RZ, 0xc0, !PT ;  /* 0x0000000d240d7212 */ /* 0x000fe200078ec0ff */
[----:B------:R-:W-:Y:S02]  /*1100*/  IMAD.MOV R15, RZ, RZ, -R15 ;  /* 0x000000ffff0f7224 */ /* 0x000fe400078e0a0f */
[----:B------:R-:W-:Y:S01]  /*1110*/  IMAD.MOV R8, RZ, RZ, -R4 ;  /* 0x000000ffff087224 */ /* 0x000fe200078e0a04 */
[----:B------:R-:W-:Y:S01]  /*1120*/  LOP3.LUT R5, R20, R5, RZ, 0xc0, !PT ;  /* 0x0000000514057212 */ /* 0x000fe200078ec0ff */
[----:B------:R-:W-:Y:S02]  /*1130*/  IMAD R12, R12, R4, R13 ;  /* 0x000000040c0c7224 */ /* 0x000fe400078e020d */
[----:B------:R-:W-:Y:S02]  /*1140*/  @P1 IMAD R7, R21, R15, R14 ;  /* 0x0000000f15071224 */ /* 0x000fe400078e020e */
[----:B0-----:R-:W-:-:S02]  /*1150*/  IMAD R4, R8, R31, R24 ;  /* 0x0000001f08047224 */ /* 0x001fc400078e0218 */
[----:B------:R-:W-:Y:S02]  /*1160*/  IMAD R24, R12, R34, R7 ;  /* 0x000000220c187224 */ /* 0x000fe400078e0207 */
[----:B------:R-:W-:Y:S02]  /*1170*/  IMAD R5, R4, R27, R5 ;  /* 0x0000001b04057224 */ /* 0x000fe400078e0205 */
[----:B------:R-:W-:Y:S02]  /*1180*/  IMAD.MOV.U32 R7, RZ, RZ, 0x1 ;  /* 0x00000001ff077424 */ /* 0x000fe400078e00ff */
[----:B------:R-:W-:Y:S01]  /*1190*/  IMAD.MOV.U32 R27, RZ, RZ, R35 ;  /* 0x000000ffff1b7224 */ /* 0x000fe200078e0023 */
[----:B------:R-:W-:Y:S02]  /*11a0*/  SEL R25, R5, R24, !P1 ;  /* 0x0000001805197207 */ /* 0x000fe40004800000 */
[----:B------:R-:W-:-:S07]  /*11b0*/  SEL R24, R24, R5, !P1 ;  /* 0x0000000518187207 */ /* 0x000fce0004800000 */
.L_x_10:
[----:B------:R-:W-:Y:S05]  /*11c0*/  @!P2 BRA `(.L_x_13) ;  /* 0x0000002400f8a947 */ /* 0x000fea0003800000 */
[----:B------:R-:W-:-:S13]  /*11d0*/  ISETP.GT.U32.AND P0, PT, R37, 0x1, PT ;  /* 0x000000012500780c */ /* 0x000fda0003f04070 */
[----:B------:R-:W-:Y:S05]  /*11e0*/  @P0 EXIT ;  /* 0x000000000000094d */ /* 0x000fea0003800000 */
.L_x_14:
[----:B------:R-:W-:-:S08]  /*11f0*/  NOP ;  /* 0x0000000000007918 */ /* 0x000fd00000000000 */
[----:B------:R-:W0:Y:S02]  /*1200*/  USETMAXREG.TRY_ALLOC.CTAPOOL UP0, 0xe8 ;  /* 0x000000e8000079c8 */ /* 0x000e240008000600 */
[----:B0-----:R-:W-:-:S13]  /*1210*/  PLOP3.LUT P0, PT, PT, PT, UP0, 0x80, 0x0 ;  /* 0x000000000000781c */ /* 0x001fda0003f0f008 */
[----:B------:R-:W-:Y:S05]  /*1220*/  @!P0 BRA `(.L_x_14) ;  /* 0xfffffffc00f08947 */ /* 0x000fea000383ffff */
[----:B------:R-:W-:-:S13]  /*1230*/  LOP3.LUT P0, RZ, R7, 0xff, RZ, 0xc0, !PT ;  /* 0x000000ff07ff7812 */ /* 0x000fda000780c0ff */
[----:B------:R-:W-:Y:S05]  /*1240*/  @!P0 EXIT ;  /* 0x000000000000894d */ /* 0x000fea0003800000 */
[----:B------:R-:W0:Y:S01]  /*1250*/  S2UR UR4, SR_CgaCtaId ;  /* 0x00000000000479c3 */ /* 0x000e220000008800 */
[----:B------:R-:W-:Y:S01]  /*1260*/  SHF.R.S32.HI R3, RZ, 0x1f, R2 ;  /* 0x0000001fff037819 */ /* 0x000fe20000011402 */
[----:B------:R-:W-:Y:S01]  /*1270*/  UMOV UR40, 0x400 ;  /* 0x0000040000287882 */ /* 0x000fe20000000000 */
[----:B------:R-:W-:Y:S01]  /*1280*/  UISETP.LT.AND UP0, UPT, UR37, 0x1, UPT ;  /* 0x000000012500788c */ /* 0x000fe2000bf01270 */
[----:B------:R-:W-:Y:S01]  /*1290*/  SHF.L.U64.HI R40, R16, 0x1, R6 ;  /* 0x0000000110287819 */ /* 0x000fe20000010206 */
[----:B------:R-:W-:Y:S01]  /*12a0*/  UIADD3 UR5, UR43, -0x1, URZ ;  /* 0xffffffff2b057890 */ /* 0x000fe2000fffe03f */
[CC--:B------:R-:W-:Y:S01]  /*12b0*/  LEA.HI R0, R3.reuse, R2.reuse, RZ, 0x2 ;  /* 0x0000000203007211 */ /* 0x0c0fe200078f10ff */
[----:B------:R-:W-:Y:S01]  /*12c0*/  USEL UR42, UR37, 0x1, UP0 ;  /* 0x00000001252a7887 */ /* 0x000fe20008000000 */
[----:B--2---:R-:W1:Y:S01]  /*12d0*/  LDC R29, c[0x0][0x658] ;  /* 0x00019600ff1d7b82 */ /* 0x004e620000000800 */
[----:B------:R-:W-:Y:S01]  /*12e0*/  LEA.HI R4, R3, R2, RZ, 0x5 ;  /* 0x0000000203047211 */ /* 0x000fe200078f28ff */
[----:B------:R-:W-:Y:S01]  /*12f0*/  UISETP.NE.AND UP0, UPT, UR5, URZ, UPT ;  /* 0x0000003f0500728c */ /* 0x000fe2000bf05270 */
[--C-:B------:R-:W-:Y:S01]  /*1300*/  SHF.R.S32.HI R30, RZ, 0x2, R0.reuse ;  /* 0x00000002ff1e7819 */ /* 0x100fe20000011400 */
[----:B------:R-:W-:Y:S01]  /*1310*/  ULDC UR8, c[0x0][0x284] ;  /* 0x0000a10000087ab9 */ /* 0x000fe20000000800 */
[----:B------:R-:W-:Y:S01]  /*1320*/  SHF.R.S32.HI R5, RZ, 0x1f, R0 ;  /* 0x0000001fff057819 */ /* 0x000fe20000011400 */
[----:B------:R-:W-:Y:S01]  /*1330*/  USEL UR7, URZ, 0x1, UP0 ;  /* 0x000000013f077887 */ /* 0x000fe20008000000 */
[----:B------:R-:W-:Y:S01]  /*1340*/  LOP3.LUT R3, R0, 0xfffffffc, RZ, 0xc0, !PT ;  /* 0xfffffffc00037812 */ /* 0x000fe200078ec0ff */
[----:B------:R-:W2:Y:S01]  /*1350*/  LDC.64 R8, c[0x0][0x5c8] ;  /* 0x00017200ff087b82 */ /* 0x000ea20000000a00 */
[----:B------:R-:W-:Y:S01]  /*1360*/  LEA.HI R5, R5, R30, RZ, 0x3 ;  /* 0x0000001e05057211 */ /* 0x000fe200078f18ff */
[----:B------:R-:W-:Y:S01]  /*1370*/  IMAD.MOV.U32 R0, RZ, RZ, -0x1 ;  /* 0xffffffffff007424 */ /* 0x000fe200078e00ff */
[----:B------:R-:W-:Y:S01]  /*1380*/  LOP3.LUT R48, R18, 0x1, RZ, 0xfc, !PT ;  /* 0x0000000112307812 */ /* 0x000fe200078efcff */
[----:B------:R-:W-:Y:S01]  /*1390*/  IMAD.IADD R3, R2, 0x1, -R3 ;  /* 0x0000000102037824 */ /* 0x000fe200078e0a03 */
[----:B------:R-:W-:Y:S01]  /*13a0*/  LOP3.LUT R5, R5, 0xfffffff8, RZ, 0xc0, !PT ;  /* 0xfffffff805057812 */ /* 0x000fe200078ec0ff */
[----:B------:R-:W-:Y:S01]  /*13b0*/  IMAD.MOV.U32 R2, RZ, RZ, 0x1 ;  /* 0x00000001ff027424 */ /* 0x000fe200078e00ff */
[----:B------:R-:W-:Y:S01]  /*13c0*/  USHF.L.U32 UR39, UR37, 0x1, URZ ;  /* 0x0000000125277899 */ /* 0x000fe2000800063f */
[----:B------:R-:W3:Y:S01]  /*13d0*/  LDC R10, c[0x0][0x288] ;  /* 0x0000a200ff0a7b82 */ /* 0x000ee20000000800 */
[----:B0-----:R-:W-:Y:S01]  /*13e0*/  ULEA UR40, UR4, UR40, 0x18 ;  /* 0x0000002804287291 */ /* 0x001fe2000f8ec03f */
[----:B------:R-:W-:Y:S01]  /*13f0*/  IMAD.IADD R30, R30, 0x1, -R5 ;  /* 0x000000011e1e7824 */ /* 0x000fe200078e0a05 */
[----:B------:R-:W-:Y:S01]  /*1400*/  USHF.L.U32 UR4, UR5, 0x3, URZ ;  /* 0x0000000305047899 */ /* 0x000fe2000800063f */
[----:B------:R-:W-:Y:S01]  /*1410*/  SHF.R.S32.HI R5, RZ, 0x5, R4 ;  /* 0x00000005ff057819 */ /* 0x000fe20000011404 */
[----:B------:R-:W-:Y:S01]  /*1420*/  UIADD3 UR5, UR40, 0x180, URZ ;  /* 0x0000018028057890 */ /* 0x000fe2000fffe03f */
[----:B------:R-:W-:Y:S01]  /*1430*/  IMAD.SHL.U32 R36, R3, 0x2, RZ ;  /* 0x0000000203247824 */ /* 0x000fe200078e00ff */
[----:B------:R-:W-:Y:S01]  /*1440*/  UIADD3 UR6, UR40, 0x30180, URZ ;  /* 0x0003018028067890 */ /* 0x000fe2000fffe03f */
[--C-:B------:R-:W-:Y:S01]  /*1450*/  SHF.R.S32.HI R31, RZ, 0x1f, R30.reuse ;  /* 0x0000001fff1f7819 */ /* 0x100fe2000001141e */
[----:B------:R-:W-:Y:S01]  /*1460*/  USHF.R.U32.HI UR5, URZ, 0x4, UR5 ;  /* 0x000000043f057899 */ /* 0x000fe20008011605 */
[C-C-:B------:R-:W-:Y:S01]  /*1470*/  IMAD R43, R5.reuse, -0x10, -R30.reuse ;  /* 0xfffffff0052b7824 */ /* 0x140fe200078e0a1e */
[----:B------:R-:W-:Y:S01]  /*1480*/  USHF.R.U32.HI UR6, URZ, 0x4, UR6 ;  /* 0x000000043f067899 */ /* 0x000fe20008011606 */
[-C--:B-1----:R-:W-:Y:S01]  /*1490*/  SHF.L.U32 R0, R0, R29.reuse, RZ ;  /* 0x0000001d00007219 */ /* 0x082fe200000006ff */
[----:B------:R-:W-:Y:S01]  /*14a0*/  UIADD3 UR41, UR40, 0x70, URZ ;  /* 0x0000007028297890 */ /* 0x000fe2000fffe03f */
[----:B------:R-:W-:Y:S01]  /*14b0*/  IMAD.WIDE R30, R5, 0x10, R30 ;  /* 0x00000010051e7825 */ /* 0x000fe200078e021e */
[----:B------:R-:W-:Y:S01]  /*14c0*/  ULOP3.LUT UR4, UR4, 0x8, URZ, 0xc0, !UPT ;  /* 0x0000000804047892 */ /* 0x000fe2000f8ec03f */
[----:B------:R-:W-:Y:S01]  /*14d0*/  SHF.L.U32 R29, R2, R29, RZ ;  /* 0x0000001d021d7219 */ /* 0x000fe200000006ff */
[----:B------:R-:W-:Y:S01]  /*14e0*/  ULOP3.LUT UR5, UR5, 0x3fff, URZ, 0xc0, !UPT ;  /* 0x00003fff05057892 */ /* 0x000fe2000f8ec03f */
[C---:B--2---:R-:W-:Y:S01]  /*14f0*/  SHF.L.U64.HI R38, R8.reuse, 0x3, R9 ;  /* 0x0000000308267819 */ /* 0x044fe20000010209 */
[----:B------:R-:W-:Y:S01]  /*1500*/  ULOP3.LUT UR6, UR6, 0x3fff, URZ, 0xc0, !UPT ;  /* 0x00003fff06067892 */ /* 0x000fe2000f8ec03f */
[----:B------:R-:W-:Y:S01]  /*1510*/  IMAD.SHL.U32 R39, R8, 0x8, RZ ;  /* 0x0000000808277824 */ /* 0x000fe200078e00ff */
[----:B------:R-:W-:Y:S01]  /*1520*/  LOP3.LUT R42, RZ, R0, RZ, 0x33, !PT ;  /* 0x00000000ff2a7212 */ /* 0x000fe200078e33ff */
[----:B------:R-:W-:Y:S01]  /*1530*/  IMAD.U32 R50, RZ, RZ, UR7 ;  /* 0x00000007ff327e24 */ /* 0x000fe2000f8e00ff */
[----:B------:R-:W-:Y:S01]  /*1540*/  SHF.R.S32.HI R37, RZ, 0x1f, R36 ;  /* 0x0000001fff257819 */ /* 0x000fe20000011424 */
[----:B---3--:R-:W-:Y:S01]  /*1550*/  IMAD R41, R3, -0x2, R10 ;  /* 0xfffffffe03297824 */ /* 0x008fe200078e020a */
[----:B------:R-:W-:Y:S01]  /*1560*/  UIADD3 UR42, -UR42, UR37, URZ ;  /* 0x000000252a2a7290 */ /* 0x000fe2000fffe13f */
[----:B------:R-:W-:Y:S01]  /*1570*/  VIADD R43, R43, UR8 ;  /* 0x000000082b2b7c36 */ /* 0x000fe20008000000 */
[----:B------:R-:W-:-:S02]  /*1580*/  ULEA UR43, UR43, UR41, 0x3 ;  /* 0x000000292b2b7291 */ /* 0x000fc4000f8e183f */
[----:B------:R-:W-:Y:S02]  /*1590*/  ULOP3.LUT UR44, UR4, 0x8, URZ, 0x3c, !UPT ;  /* 0x00000008042c7892 */ /* 0x000fe4000f8e3c3f */
[----:B------:R-:W-:Y:S02]  /*15a0*/  ULOP3.LUT UR45, UR4, 0x18, URZ, 0x3c, !UPT ;  /* 0x00000018042d7892 */ /* 0x000fe4000f8e3c3f */
[----:B------:R-:W-:Y:S02]  /*15b0*/  ULOP3.LUT UR46, UR5, 0x10000, URZ, 0xfc, !UPT ;  /* 0x00010000052e7892 */ /* 0x000fe4000f8efc3f */
[----:B------:R-:W-:-:S12]  /*15c0*/  ULOP3.LUT UR47, UR6, 0x10000, URZ, 0xfc, !UPT ;  /* 0x00010000062f7892 */ /* 0x000fd8000f8efc3f */
.L_x_42:
[----:B------:R-:W-:-:S04]  /*15d0*/  SHF.L.U32 R0, R50, 0x1f, RZ ;  /* 0x0000001f32007819 */ /* 0x000fc800000006ff */
[----:B0-----:R-:W0:Y:S02]  /*15e0*/  SYNCS.PHASECHK.TRANS64.TRYWAIT P0, [UR43+-0x8], R0 ;  /* 0xfffff800ff0075a7 */ /* 0x001e24000800016b */
[----:B01----:R-:W-:Y:S05]  /*15f0*/  @!P0 BRA `(.L_x_15) ;  /* 0x0000003400a88947 */ /* 0x003fea0003800000 */
.L_x_66:
[----:B------:R-:W-:Y:S02]  /*1600*/  ULDC UR4, c[0x0][0x28c] ;  /* 0x0000a30000047ab9 */ /* 0x000fe40000000800 */
[----:B------:R-:W-:-:S13]  /*1610*/  ISETP.LT.AND P0, PT, RZ, UR4, PT ;  /* 0x00000004ff007c0c */ /* 0x000fda000bf01270 */
[----:B------:R-:W-:Y:S05]  /*1620*/  @P0 BRA `(.L_x_16) ;  /* 0x0000000000400947 */ /* 0x000fea0003800000 */
[----:B0-----:R-:W-:Y:S01]  /*1630*/  MOV R0, 0x0 ;  /* 0x0000000000007802 */ /* 0x001fe20000000f00 */
[----:B------:R-:W-:Y:S01]  /*1640*/  ULDC.64 UR4, c[0x4][0x68] ;  /* 0x01001a0000047ab9 */ /* 0x000fe20000000a00 */
[----:B------:R-:W-:Y:S01]  /*1650*/  ULDC.64 UR6, c[0x4][0x8] ;  /* 0x0100020000067ab9 */ /* 0x000fe20000000a00 */
[----:B------:R-:W-:Y:S01]  /*1660*/  IMAD.U32 R4, RZ, RZ, UR4 ;  /* 0x00000004ff047e24 */ /* 0x000fe2000f8e00ff */
[----:B------:R0:W1:Y:S01]  /*1670*/  LDC.64 R2, c[0x4][R0] ;  /* 0x0100000000027b82 */ /* 0x0000620000000a00 */
[----:B------:R-:W-:Y:S01]  /*1680*/  IMAD.U32 R5, RZ, RZ, UR5 ;  /* 0x00000005ff057e24 */ /* 0x000fe2000f8e00ff */
[----:B------:R-:W-:Y:S01]  /*1690*/  ULDC.64 UR4, c[0x4][0x70] ;  /* 0x01001c0000047ab9 */ /* 0x000fe20000000a00 */
[----:B------:R-:W-:Y:S02]  /*16a0*/  IMAD.U32 R10, RZ, RZ, UR6 ;  /* 0x00000006ff0a7e24 */ /* 0x000fe4000f8e00ff */
[----:B------:R-:W-:Y:S02]  /*16b0*/  IMAD.U32 R6, RZ, RZ, UR4 ;  /* 0x00000004ff067e24 */ /* 0x000fe4000f8e00ff */
[----:B------:R-:W-:-:S02]  /*16c0*/  IMAD.U32 R7, RZ, RZ, UR5 ;  /* 0x00000005ff077e24 */ /* 0x000fc4000f8e00ff */
[----:B------:R-:W-:Y:S02]  /*16d0*/  IMAD.U32 R11, RZ, RZ, UR7 ;  /* 0x00000007ff0b7e24 */ /* 0x000fe4000f8e00ff */
[----:B------:R-:W-:Y:S02]  /*16e0*/  IMAD.MOV.U32 R8, RZ, RZ, 0x1e1 ;  /* 0x000001e1ff087424 */ /* 0x000fe400078e00ff */
[----:B------:R-:W-:Y:S02]  /*16f0*/  IMAD.MOV.U32 R12, RZ, RZ, 0x1 ;  /* 0x00000001ff0c7424 */ /* 0x000fe400078e00ff */
[----:B0-----:R-:W-:-:S07]  /*1700*/  IMAD.MOV.U32 R13, RZ, RZ, RZ ;  /* 0x000000ffff0d7224 */ /* 0x001fce00078e00ff */
[----:B------:R-:W-:-:S07]  /*1710*/  LEPC R20, `(.L_x_16) ;  /* 0x000000001014794e */ /* 0x000fce0000000000 */
[----:B-1---5:R-:W-:Y:S05]  /*1720*/  CALL.ABS.NOINC R2 ;  /* 0x0000000002007343 */ /* 0x022fea0003c00000 */
.L_x_16:
[----:B------:R-:W-:-:S13]  /*1730*/  ISETP.NE.AND P0, PT, R48, 0x3, PT ;  /* 0x000000033000780c */ /* 0x000fda0003f05270 */
[----:B------:R-:W-:Y:S05]  /*1740*/  @!P0 BRA `(.L_x_17) ;  /* 0x0000000000048947 */ /* 0x000fea0003800000 */
[----:B------:R-:W-:Y:S01]  /*1750*/  BPT.TRAP 0x1 ;  /* 0x000000040000795c */ /* 0x000fe20000300000 */
.L_x_17:
[----:B0-----:R-:W-:Y:S02]  /*1760*/  IMAD.U32 R3, RZ, RZ, UR36 ;  /* 0x00000024ff037e24 */ /* 0x001fe4000f8e00ff */
[----:B------:R-:W-:-:S03]  /*1770*/  IMAD.U32 R0, RZ, RZ, UR38 ;  /* 0x00000026ff007e24 */ /* 0x000fc6000f8e00ff */
[----:B------:R-:W-:Y:S02]  /*1780*/  LEA R3, R3, UR40, 0x3 ;  /* 0x0000002803037c11 */ /* 0x000fe4000f8e18ff */
[----:B------:R-:W-:-:S04]  /*1790*/  SHF.L.U32 R0, R0, 0x1f, RZ ;  /* 0x0000001f00007819 */ /* 0x000fc800000006ff */
[----:B------:R0:W1:Y:S01]  /*17a0*/  SYNCS.PHASECHK.TRANS64.TRYWAIT P1, [R3+URZ], R0 ;  /* 0x00000000030075a7 */ /* 0x000062000802017f */
[----:B------:R-:W-:Y:S05]  /*17b0*/  @!P0 BRA `(.L_x_18) ;  /* 0x0000000000048947 */ /* 0x000fea0003800000 */
[----:B------:R-:W-:Y:S01]  /*17c0*/  BPT.TRAP 0x1 ;  /* 0x000000040000795c */ /* 0x000fe20000300000 */
.L_x_18:
[----:B-1----:R-:W-:Y:S05]  /*17d0*/  @P1 BRA `(.L_x_19) ;  /* 0x0000000000081947 */ /* 0x002fea0003800000 */
[----:B------:R-:W1:Y:S02]  /*17e0*/  SYNCS.PHASECHK.TRANS64.TRYWAIT P1, [R3+URZ], R0 ;  /* 0x00000000030075a7 */ /* 0x000e64000802017f */
[----:B-1----:R-:W-:Y:S05]  /*17f0*/  @!P1 BRA `(.L_x_20) ;  /* 0x0000003400409947 */ /* 0x002fea0003800000 */
.L_x_19:
[----:B------:R-:W-:Y:S05]  /*1800*/  WARPSYNC.ALL ;  /* 0x0000000000007948 */ /* 0x000fea0003800000 */
[----:B------:R-:W-:Y:S01]  /*1810*/  ULEA UR9, UR36, UR46, 0xb ;  /* 0x0000002e24097291 */ /* 0x000fe2000f8e583f */
[----:B------:R-:W-:Y:S01]  /*1820*/  WARPGROUP.ARRIVE ;  /* 0x00000000000079c5 */ /* 0x000fe20000000000 */
[----:B------:R-:W-:Y:S01]  /*1830*/  ULEA UR8, UR36, UR47, 0x8 ;  /* 0x0000002f24087291 */ /* 0x000fe2000f8e403f */
[----:B01----:R-:W-:Y:S01]  /*1840*/  IMAD.U32 R0, RZ, RZ, UR42 ;  /* 0x0000002aff007e24 */ /* 0x003fe2000f8e00ff */
[----:B------:R-:W-:Y:S01]  /*1850*/  UMOV UR5, 0x40000040 ;  /* 0x4000004000057882 */ /* 0x000fe20000000000 */
[----:B------:R-:W-:-:S02]  /*1860*/  UMOV UR7, 0x40000000 ;  /* 0x4000000000077882 */ /* 0x000fc40000000000 */
[----:B------:R-:W-:Y:S01]  /*1870*/  UMOV UR4, UR9 ;  /* 0x0000000900047c82 */ /* 0x000fe20008000000 */
[----:B------:R-:W-:Y:S01]  /*1880*/  ISETP.GE.AND P1, PT, R0, 0x1, PT ;  /* 0x000000010000780c */ /* 0x000fe20003f26270 */
[----:B------:R-:W-:Y:S02]  /*1890*/  UMOV UR6, UR8 ;  /* 0x0000000800067c82 */ /* 0x000fe40008000000 */
[----:B------:R-:W-:Y:S01]  /*18a0*/  HGMMA.64x8x16.F32.BF16 R32, gdesc[UR4], RZ, !UPT, gsb0 ;  /* 0x00000000042079f0 */ /* 0x000fe2000c0018ff */
[----:B------:R-:W-:Y:S02]  /*18b0*/  UIADD3 UR4, UR9, 0x2, URZ ;  /* 0x0000000209047890 */ /* 0x000fe4000fffe03f */
[----:B------:R-:W-:Y:S01]  /*18c0*/  UIADD3 UR6, UR8, 0x2, URZ ;  /* 0x0000000208067890 */ /* 0x000fe2000fffe03f */
[----:B------:R-:W-:Y:S01]  /*18d0*/  UMOV UR5, 0x40000040 ;  /* 0x4000004000057882 */ /* 0x000fe20000000000 */
[----:B------:R-:W-:Y:S01]  /*18e0*/  UMOV UR7, 0x40000000 ;  /* 0x4000000000077882 */ /* 0x000fe20000000000 */
[----:B------:R-:W-:-:S02]  /*18f0*/  WARPGROUP.DEPBAR.LE gsb0, 0x0 ;  /* 0x00008000000079c5 */ /* 0x000fc40000010000 */
[----:B------:R-:W-:-:S06]  /*1900*/  WARPGROUP.ARRIVE ;  /* 0x00000000000079c5 */ /* 0x000fcc0000000000 */
[----:B------:R-:W-:Y:S01]  /*1910*/  HGMMA.64x8x16.F32.BF16 R32, gdesc[UR4], R32, gsb0 ;  /* 0x00000000042079f0 */ /* 0x000fe20008001820 */
[----:B------:R-:W-:Y:S02]  /*1920*/  UIADD3 UR4, UR9, 0x4, URZ ;  /* 0x0000000409047890 */ /* 0x000fe4000fffe03f */
[----:B------:R-:W-:Y:S01]  /*1930*/  UIADD3 UR6, UR8, 0x4, URZ ;  /* 0x0000000408067890 */ /* 0x000fe2000fffe03f */
[----:B------:R-:W-:Y:S01]  /*1940*/  UMOV UR5, 0x40000040 ;  /* 0x4000004000057882 */ /* 0x000fe20000000000 */
[----:B------:R-:W-:Y:S01]  /*1950*/  UMOV UR7, 0x40000000 ;  /* 0x4000000000077882 */ /* 0x000fe20000000000 */
[----:B------:R-:W-:Y:S02]  /*1960*/  WARPGROUP.DEPBAR.LE gsb0, 0x0 ;  /* 0x00008000000079c5 */ /* 0x000fe40000010000 */
        /* <DEDUP_REMOVED lines=92> */
[----:B------:R-:W-:Y:S03]  /*1f30*/  HGMMA.64x8x16.F32.BF16 R32, gdesc[UR4], R32, gsb0 ;  /* 0x00000000042079f0 */ /* 0x000fe60008001820 */
[----:B------:R-:W-:Y:S02]  /*1f40*/  WARPGROUP.DEPBAR.LE gsb0, 0x0 ;  /* 0x00008000000079c5 */ /* 0x000fe40000010000 */
[----:B------:R-:W-:Y:S05]  /*1f50*/  @!P1 BRA `(.L_x_21) ;  /* 0x0000000800609947 */ /* 0x000fea0003800000 */
[----:B------:R-:W-:Y:S01]  /*1f60*/  UIADD3 UR5, UR36, 0x1, URZ ;  /* 0x0000000124057890 */ /* 0x000fe2000fffe03f */
[----:B------:R-:W-:-:S03]  /*1f70*/  IMAD.U32 R0, RZ, RZ, UR42 ;  /* 0x0000002aff007e24 */ /* 0x000fc6000f8e00ff */
[----:B------:R-:W-:-:S04]  /*1f80*/  UISETP.NE.AND UP0, UPT, UR5, 0x6, UPT ;  /* 0x000000060500788c */ /* 0x000fc8000bf05270 */
[----:B------:R-:W-:Y:S02]  /*1f90*/  USEL UR4, URZ, 0x1, UP0 ;  /* 0x000000013f047887 */ /* 0x000fe40008000000 */
[----:B------:R-:W-:Y:S02]  /*1fa0*/  USEL UR5, UR5, URZ, UP0 ;  /* 0x0000003f05057287 */ /* 0x000fe40008000000 */
[----:B------:R-:W-:-:S06]  /*1fb0*/  ULOP3.LUT UR4, UR38, UR4, URZ, 0x3c, !UPT ;  /* 0x0000000426047292 */ /* 0x000fcc000f8e3c3f */
[----:B------:R-:W-:Y:S01]  /*1fc0*/  IMAD.U32 R4, RZ, RZ, UR4 ;  /* 0x00000004ff047e24 */ /* 0x000fe2000f8e00ff */
[----:B------:R-:W-:-:S06]  /*1fd0*/  UMOV UR4, UR36 ;  /* 0x0000002400047c82 */ /* 0x000fcc0008000000 */
.L_x_28:
[----:B01----:R-:W-:Y:S05]  /*1fe0*/  @!P0 BRA `(.L_x_22) ;  /* 0x0000000000048947 */ /* 0x003fea0003800000 */
[----:B------:R-:W-:Y:S01]  /*1ff0*/  BPT.TRAP 0x1 ;  /* 0x000000040000795c */ /* 0x000fe20000300000 */
.L_x_22:
[----:B------:R-:W-:Y:S01]  /*2000*/  ULEA UR6, UR5, UR40, 0x3 ;  /* 0x0000002805067291 */ /* 0x000fe2000f8e183f */
[----:B------:R-:W-:-:S08]  /*2010*/  SHF.L.U32 R2, R4, 0x1f, RZ ;  /* 0x0000001f04027819 */ /* 0x000fd000000006ff */
[----:B------:R0:W1:Y:S01]  /*2020*/  SYNCS.PHASECHK.TRANS64.TRYWAIT P1, [UR6], R2 ;  /* 0x00000002ff0075a7 */ /* 0x0000620008020146 */
[----:B------:R-:W-:Y:S05]  /*2030*/  @!P0 BRA `(.L_x_23) ;  /* 0x0000000000048947 */ /* 0x000fea0003800000 */
[----:B------:R-:W-:Y:S01]  /*2040*/  BPT.TRAP 0x1 ;  /* 0x000000040000795c */ /* 0x000fe20000300000 */
.L_x_23:
[----:B-1----:R-:W-:Y:S05]  /*2050*/  @P1 BRA `(.L_x_24) ;  /* 0x0000000000081947 */ /* 0x002fea0003800000 */
[----:B------:R-:W1:Y:S02]  /*2060*/  SYNCS.PHASECHK.TRANS64.TRYWAIT P1, [UR6], R2 ;  /* 0x00000002ff0075a7 */ /* 0x000e640008020146 */
[----:B-1----:R-:W-:Y:S05]  /*2070*/  @!P1 BRA `(.L_x_25) ;  /* 0x0000002c00349947 */ /* 0x002fea0003800000 */
.L_x_24:
[----:B------:R-:W-:Y:S01]  /*2080*/  ULEA UR6, UR5, UR47, 0x8 ;  /* 0x0000002f05067291 */ /* 0x000fe2000f8e403f */
[----:B------:R-:W-:Y:S01]  /*2090*/  WARPGROUP.ARRIVE ;  /* 0x00000000000079c5 */ /* 0x000fe20000000000 */
[----:B------:R-:W-:Y:S01]  /*20a0*/  ULEA UR7, UR5, UR46, 0xb ;  /* 0x0000002e05077291 */ /* 0x000fe2000f8e583f */
[----:B------:R-:W-:Y:S01]  /*20b0*/  UMOV UR11, 0x40000000 ;  /* 0x40000000000b7882 */ /* 0x000fe20000000000 */
[----:B------:R-:W-:-:S03]  /*20c0*/  UMOV UR9, 0x40000040 ;  /* 0x4000004000097882 */ /* 0x000fc60000000000 */
[----:B------:R-:W-:Y:S02]  /*20d0*/  UMOV UR10, UR6 ;  /* 0x00000006000a7c82 */ /* 0x000fe40008000000 */
[----:B------:R-:W-:Y:S02]  /*20e0*/  UMOV UR8, UR7 ;  /* 0x0000000700087c82 */ /* 0x000fe40008000000 */
[----:B------:R-:W-:Y:S01]  /*20f0*/  HGMMA.64x8x16.F32.BF16 R32, gdesc[UR8], R32, gsb0 ;  /* 0x00000000082079f0 */ /* 0x000fe20008001820 */
        /* <DEDUP_REMOVED lines=107> */
[----:B------:R-:W-:Y:S01]  /*27b0*/  BPT.TRAP 0x1 ;  /* 0x000000040000795c */ /* 0x000fe20000300000 */
.L_x_26:
[----:B------:R-:W-:Y:S01]  /*27c0*/  ULEA UR6, UR4, UR40, 0x3 ;  /* 0x0000002804067291 */ /* 0x000fe2000f8e183f */
[----:B------:R-:W-:-:S03]  /*27d0*/  ISETP.GT.U32.AND P1, PT, R18, 0x1, PT ;  /* 0x000000011200780c */ /* 0x000fc60003f24070 */
[----:B------:R-:W-:-:S04]  /*27e0*/  UIADD3 UR6, UR6, 0x30, URZ ;  /* 0x0000003006067890 */ /* 0x000fc8000fffe03f */
[----:B------:R-:W-:-:S09]  /*27f0*/  UPRMT UR6, URZ, 0x654, UR6 ;  /* 0x000006543f067896 */ /* 0x000fd20008000006 */
[----:B------:R-:W-:Y:S01]  /*2800*/  SYNCS.ARRIVE.TRANS64.RED.A1T0 RZ, [UR6], RZ ;  /* 0x000000ffffff79a7 */ /* 0x000fe20008100406 */
[----:B------:R-:W-:Y:S05]  /*2810*/  @P1 BRA `(.L_x_27) ;  /* 0x0000000000041947 */ /* 0x000fea0003800000 */
[----:B------:R-:W-:Y:S01]  /*2820*/  BPT.TRAP 0x1 ;  /* 0x000000040000795c */ /* 0x000fe20000300000 */
.L_x_27:
[----:B------:R-:W-:Y:S01]  /*2830*/  UIADD3 UR5, UR5, 0x1, URZ ;  /* 0x0000000105057890 */ /* 0x000fe2000fffe03f */
[C---:B------:R-:W-:Y:S01]  /*2840*/  ISETP.GT.AND P1, PT, R0.reuse, 0x1, PT ;  /* 0x000000010000780c */ /* 0x040fe20003f24270 */
[----:B------:R-:W-:Y:S01]  /*2850*/  UIADD3 UR4, UR4, 0x1, URZ ;  /* 0x0000000104047890 */ /* 0x000fe2000fffe03f */
[----:B------:R-:W-:Y:S01]  /*2860*/  VIADD R0, R0, 0xffffffff ;  /* 0xffffffff00007836 */ /* 0x000fe20000000000 */
[----:B------:R-:W-:Y:S02]  /*2870*/  UISETP.NE.AND UP0, UPT, UR5, 0x6, UPT ;  /* 0x000000060500788c */ /* 0x000fe4000bf05270 */
[----:B------:R-:W-:Y:S02]  /*2880*/  UISETP.NE.AND UP1, UPT, UR4, 0x6, UPT ;  /* 0x000000060400788c */ /* 0x000fe4000bf25270 */
[----:B------:R-:W-:Y:S02]  /*2890*/  USEL UR6, URZ, 0x1, UP0 ;  /* 0x000000013f067887 */ /* 0x000fe40008000000 */
[----:B------:R-:W-:-:S02]  /*28a0*/  USEL UR5, UR5, URZ, UP0 ;  /* 0x0000003f05057287 */ /* 0x000fc40008000000 */
[----:B------:R-:W-:Y:S02]  /*28b0*/  USEL UR4, UR4, URZ, UP1 ;  /* 0x0000003f04047287 */ /* 0x000fe40008800000 */
[----:B------:R-:W-:Y:S01]  /*28c0*/  LOP3.LUT R4, R4, UR6, RZ, 0x3c, !PT ;  /* 0x0000000604047c12 */ /* 0x000fe2000f8e3cff */
[----:B------:R-:W-:Y:S09]  /*28d0*/  @P1 BRA `(.L_x_28) ;  /* 0xfffffff400c01947 */ /* 0x000ff2000383ffff */
.L_x_21:
[----:B------:R-:W2:Y:S01]  /*28e0*/  LDC R0, c[0x0][0x28c] ;  /* 0x0000a300ff007b82 */ /* 0x000ea20000000800 */
[----:B01----:R-:W-:-:S04]  /*28f0*/  IMAD.U32 R2, RZ, RZ, UR44 ;  /* 0x0000002cff027e24 */ /* 0x003fc8000f8e00ff */
[----:B------:R0:W-:Y:S01]  /*2900*/  SYNCS.ARRIVE.TRANS64.A1T0 RZ, [R2+UR41], RZ ;  /* 0x000000ff02ff79a7 */ /* 0x0001e20008100029 */
[----:B--2---:R-:W-:-:S13]  /*2910*/  ISETP.GE.AND P1, PT, R0, 0x1, PT ;  /* 0x000000010000780c */ /* 0x004fda0003f26270 */
[----:B0-----:R-:W-:Y:S05]  /*2920*/  @!P1 BRA `(.L_x_29) ;  /* 0x0000000000349947 */ /* 0x001fea0003800000 */
[----:B------:R-:W-:Y:S05]  /*2930*/  @!P0 BRA `(.L_x_30) ;  /* 0x0000000000048947 */ /* 0x000fea0003800000 */
[----:B------:R-:W-:Y:S01]  /*2940*/  BPT.TRAP 0x1 ;  /* 0x000000040000795c */ /* 0x000fe20000300000 */
.L_x_30:
[----:B------:R-:W-:Y:S01]  /*2950*/  UIADD3 UR6, UR36, UR42, URZ ;  /* 0x0000002a24067290 */ /* 0x000fe2000fffe03f */
[----:B------:R-:W-:-:S03]  /*2960*/  ISETP.GT.U32.AND P0, PT, R18, 0x1, PT ;  /* 0x000000011200780c */ /* 0x000fc60003f04070 */
[----:B------:R-:W-:-:S04]  /*2970*/  UIMAD.WIDE.U32 UR4, UR6, -0x55555555, URZ ;  /* 0xaaaaaaab060478a5 */ /* 0x000fc8000f8e003f */
[----:B------:R-:W-:-:S04]  /*2980*/  USHF.R.U32.HI UR4, URZ, 0x2, UR5 ;  /* 0x000000023f047899 */ /* 0x000fc80008011605 */
[----:B------:R-:W-:-:S04]  /*2990*/  UIMAD UR6, UR4, -0x6, UR6 ;  /* 0xfffffffa040678a4 */ /* 0x000fc8000f8e0206 */
[----:B------:R-:W-:-:S04]  /*29a0*/  ULEA UR6, UR6, UR40, 0x3 ;  /* 0x0000002806067291 */ /* 0x000fc8000f8e183f */
[----:B------:R-:W-:-:S04]  /*29b0*/  UIADD3 UR6, UR6, 0x30, URZ ;  /* 0x0000003006067890 */ /* 0x000fc8000fffe03f */
[----:B------:R-:W-:-:S09]  /*29c0*/  UPRMT UR6, URZ, 0x654, UR6 ;  /* 0x000006543f067896 */ /* 0x000fd20008000006 */
[----:B------:R-:W-:Y:S01]  /*29d0*/  SYNCS.ARRIVE.TRANS64.RED.A1T0 RZ, [UR6], RZ ;  /* 0x000000ffffff79a7 */ /* 0x000fe20008100406 */
[----:B------:R-:W-:Y:S05]  /*29e0*/  @P0 BRA `(.L_x_29) ;  /* 0x0000000000040947 */ /* 0x000fea0003800000 */
[----:B------:R-:W-:Y:S01]  /*29f0*/  BPT.TRAP 0x1 ;  /* 0x000000040000795c */ /* 0x000fe20000300000 */
.L_x_29:
[----:B------:R-:W-:Y:S01]  /*2a00*/  SHF.L.U32 R0, R50, 0x1f, RZ ;  /* 0x0000001f32007819 */ /* 0x000fe200000006ff */
[----:B------:R-:W-:Y:S01]  /*2a10*/  UIADD3 UR36, UR36, UR39, URZ ;  /* 0x0000002724247290 */ /* 0x000fe2000fffe03f */
[----:B------:R-:W-:Y:S01]  /*2a20*/  SHF.R.S32.HI R11, RZ, 0x1f, R27 ;  /* 0x0000001fff0b7819 */ /* 0x000fe2000001141b */
[----:B------:R-:W-:Y:S01]  /*2a30*/  UISETP.GE.U32.AND UP1, UPT, UR39, 0x6, UPT ;  /* 0x000000062700788c */ /* 0x000fe2000bf26070 */
[----:B------:R-:W0:Y:S01]  /*2a40*/  SYNCS.PHASECHK.TRANS64.TRYWAIT P0, [UR43+0x8], R0 ;  /* 0x00000800ff0075a7 */ /* 0x000e22000800016b */
[----:B------:R-:W-:Y:S02]  /*2a50*/  UISETP.GT.U32.AND UP0, UPT, UR36, 0x5, UPT ;  /* 0x000000052400788c */ /* 0x000fe4000bf04070 */
[----:B------:R-:W-:Y:S02]  /*2a60*/  UIMAD.WIDE.U32 UR4, UR36, -0x55555555, URZ ;  /* 0xaaaaaaab240478a5 */ /* 0x000fe4000f8e003f */
[----:B------:R-:W-:Y:S02]  /*2a70*/  UISETP.LT.U32.AND UP0, UPT, UR39, 0x6, UP0 ;  /* 0x000000062700788c */ /* 0x000fe40008701070 */
[----:B------:R-:W-:-:S02]  /*2a80*/  USHF.R.U32.HI UR4, URZ, 0x2, UR5 ;  /* 0x000000023f047899 */ /* 0x000fc40008011605 */
[----:B------:R-:W-:Y:S02]  /*2a90*/  USEL UR6, URZ, 0x1, !UP0 ;  /* 0x000000013f067887 */ /* 0x000fe4000c000000 */
[----:B------:R-:W-:Y:S02]  /*2aa0*/  UIMAD UR36, UR4, -0x6, UR36 ;  /* 0xfffffffa042478a4 */ /* 0x000fe4000f8e0224 */
[----:B------:R-:W-:-:S04]  /*2ab0*/  ULOP3.LUT UR38, UR38, UR6, URZ, 0x3c, !UPT ;  /* 0x0000000626267292 */ /* 0x000fc8000f8e3c3f */
[----:B------:R-:W-:Y:S01]  /*2ac0*/  @UP1 ULOP3.LUT UR38, UR38, 0x1, UR4, 0x78, !UPT ;  /* 0x0000000126261892 */ /* 0x000fe2000f8e7804 */
[----:B0-----:R-:W-:Y:S11]  /*2ad0*/  @!P0 BRA `(.L_x_31) ;  /* 0x0000002000b48947 */ /* 0x001ff60003800000 */
.L_x_67:
[----:B------:R-:W-:Y:S01]  /*2ae0*/  ULDC.64 UR4, c[0x0][0x5d0] ;  /* 0x0001740000047ab9 */ /* 0x000fe20000000a00 */
[----:B------:R-:W-:Y:S01]  /*2af0*/  ULDC UR6, c[0x0][0x284] ;  /* 0x0000a10000067ab9 */ /* 0x000fe20000000800 */
[----:B0-----:R-:W-:Y:S02]  /*2b00*/  IMAD R0, R11, UR4, RZ ;  /* 0x000000040b007c24 */ /* 0x001fe4000f8e02ff */
[----:B------:R-:W-:Y:S02]  /*2b10*/  IMAD.SHL.U32 R8, R25, 0x8, RZ ;  /* 0x0000000819087824 */ /* 0x000fe400078e00ff */
[C---:B------:R-:W-:Y:S02]  /*2b20*/  IMAD R5, R27.reuse, UR5, R0 ;  /* 0x000000051b057c24 */ /* 0x040fe4000f8e0200 */
[----:B------:R-:W-:Y:S01]  /*2b30*/  IMAD.SHL.U32 R0, R24, 0x40, RZ ;  /* 0x0000004018007824 */ /* 0x000fe200078e00ff */
[----:B------:R-:W-:Y:S01]  /*2b40*/  SHF.R.S32.HI R9, RZ, 0x1f, R8 ;  /* 0x0000001fff097819 */ /* 0x000fe20000011408 */
[----:B------:R-:W-:Y:S01]  /*2b50*/  IMAD.WIDE.U32 R2, R27, UR4, R36 ;  /* 0x000000041b027c25 */ /* 0x000fe2000f8e0024 */
[----:B------:R-:W-:-:S02]  /*2b60*/  ULDC.64 UR4, c[0x0][0x5c8] ;  /* 0x0001720000047ab9 */ /* 0x000fc40000000a00 */
[----:B------:R-:W-:Y:S01]  /*2b70*/  ISETP.GE.AND P0, PT, R0, UR6, PT ;  /* 0x0000000600007c0c */ /* 0x000fe2000bf06270 */
[----:B------:R-:W-:Y:S01]  /*2b80*/  ULDC UR6, c[0x0][0x288] ;  /* 0x0000a20000067ab9 */ /* 0x000fe20000000800 */
[----:B------:R-:W-:Y:S01]  /*2b90*/  IADD3 R2, P1, R8, R2, RZ ;  /* 0x0000000208027210 */ /* 0x000fe20007f3e0ff */
[----:B------:R-:W-:Y:S01]  /*2ba0*/  IMAD.WIDE R24, R24, 0x40, R30 ;  /* 0x0000004018187825 */ /* 0x000fe200078e021e */
[----:B------:R-:W-:Y:S02]  /*2bb0*/  ISETP.GE.OR P0, PT, R8, UR6, P0 ;  /* 0x0000000608007c0c */ /* 0x000fe40008706670 */
[----:B------:R-:W-:Y:S01]  /*2bc0*/  IADD3.X R3, R9, R3, R5, P1, !PT ;  /* 0x0000000309037210 */ /* 0x000fe20000ffe405 */
[----:B------:R-:W-:-:S04]  /*2bd0*/  IMAD R7, R25, UR4, RZ ;  /* 0x0000000419077c24 */ /* 0x000fc8000f8e02ff */
[C---:B------:R-:W-:Y:S02]  /*2be0*/  IMAD R7, R24.reuse, UR5, R7 ;  /* 0x0000000518077c24 */ /* 0x040fe4000f8e0207 */
[----:B------:R-:W-:-:S04]  /*2bf0*/  IMAD.WIDE.U32 R12, R24, UR4, R2 ;  /* 0x00000004180c7c25 */ /* 0x000fc8000f8e0002 */
[----:B------:R-:W-:Y:S05]  /*2c00*/  @P0 BRA `(.L_x_32) ;  /* 0x0000000400d00947 */ /* 0x000fea0003800000 */
[----:B-----5:R-:W-:Y:S01]  /*2c10*/  FSETP.NEU.AND P0, PT, R28, RZ, PT ;  /* 0x000000ff1c00720b */ /* 0x020fe20003f0d000 */
[----:B------:R-:W-:Y:S01]  /*2c20*/  BSSY B0, `(.L_x_32) ;  /* 0x0000072000007945 */ /* 0x000fe20003800000 */
[----:B------:R-:W-:Y:S02]  /*2c30*/  IMAD.IADD R49, R13, 0x1, R7 ;  /* 0x000000010d317824 */ /* 0x000fe400078e0207 */
[----:B------:R-:W-:Y:S02]  /*2c40*/  IMAD.IADD R20, R43, 0x1, -R0 ;  /* 0x000000012b147824 */ /* 0x000fe400078e0a00 */
[----:B------:R-:W-:-:S07]  /*2c50*/  IMAD.IADD R51, R41, 0x1, -R8 ;  /* 0x0000000129337824 */ /* 0x000fce00078e0a08 */
[----:B------:R-:W-:Y:S05]  /*2c60*/  @!P0 BRA `(.L_x_33) ;  /* 0x00000004004c8947 */ /* 0x000fea0003800000 */
[----:B------:R-:W0:Y:S01]  /*2c70*/  LDC.64 R14, c[0x0][0x5b8] ;  /* 0x00016e00ff0e7b82 */ /* 0x000e220000000a00 */
[----:B------:R-:W-:-:S07]  /*2c80*/  ULDC.64 UR4, c[0x0][0x5c0] ;  /* 0x0001700000047ab9 */ /* 0x000fce0000000a00 */
[----:B------:R-:W1:Y:S08]  /*2c90*/  LDC.64 R44, c[0x0][0x5b0] ;  /* 0x00016c00ff2c7b82 */ /* 0x000e700000000a00 */
[----:B------:R-:W2:Y:S01]  /*2ca0*/  LDC.64 R46, c[0x0][0x5a8] ;  /* 0x00016a00ff2e7b82 */ /* 0x000ea20000000a00 */
[-C--:B0-----:R-:W-:Y:S02]  /*2cb0*/  IMAD R0, R11, R14.reuse, RZ ;  /* 0x0000000e0b007224 */ /* 0x081fe400078e02ff */
[----:B------:R-:W-:-:S04]  /*2cc0*/  IMAD.WIDE.U32 R2, R27, R14, R36 ;  /* 0x0000000e1b027225 */ /* 0x000fc800078e0024 */
[----:B------:R-:W-:Y:S01]  /*2cd0*/  IMAD R15, R27, R15, R0 ;  /* 0x0000000f1b0f7224 */ /* 0x000fe200078e0200 */
[----:B------:R-:W-:Y:S01]  /*2ce0*/  IADD3 R4, P0, R8, R2, RZ ;  /* 0x0000000208047210 */ /* 0x000fe20007f1e0ff */
[----:B-1----:R-:W-:-:S03]  /*2cf0*/  IMAD R0, R25, R44, RZ ;  /* 0x0000002c19007224 */ /* 0x002fc600078e02ff */
[----:B------:R-:W-:Y:S01]  /*2d00*/  IADD3.X R5, R9, R3, R15, P0, !PT ;  /* 0x0000000309057210 */ /* 0x000fe200007fe40f */
[----:B------:R-:W-:Y:S01]  /*2d10*/  IMAD R21, R24, R45, R0 ;  /* 0x0000002d18157224 */ /* 0x000fe200078e0200 */
[----:B------:R-:W-:Y:S01]  /*2d20*/  ISETP.GT.AND P0, PT, R20, RZ, PT ;  /* 0x000000ff1400720c */ /* 0x000fe20003f04270 */
[----:B------:R-:W-:-:S03]  /*2d30*/  IMAD.WIDE.U32 R2, R24, R44, R4 ;  /* 0x0000002c18027225 */ /* 0x000fc600078e0004 */
[----:B------:R-:W-:Y:S01]  /*2d40*/  ISETP.GT.AND P1, PT, R51, RZ, P0 ;  /* 0x000000ff3300720c */ /* 0x000fe20000724270 */
[----:B------:R-:W-:Y:S01]  /*2d50*/  IMAD.IADD R0, R3, 0x1, R21 ;  /* 0x0000000103007824 */ /* 0x000fe200078e0215 */
[----:B--2---:R-:W-:-:S04]  /*2d60*/  LEA R6, P2, R2, R46, 0x1 ;  /* 0x0000002e02067211 */ /* 0x004fc800078408ff */
[----:B------:R-:W-:-:S07]  /*2d70*/  LEA.HI.X R7, R2, R47, R0, 0x1, P2 ;  /* 0x0000002f02077211 */ /* 0x000fce00010f0c00 */
[----:B------:R0:W2:Y:S01]  /*2d80*/  @P1 LDG.E.LTC128B.U16 R0, desc[UR48][R6.64] ;  /* 0x0000003006001981 */ /* 0x0000a2000c1e1520 */
[----:B------:R-:W-:Y:S01]  /*2d90*/  IMAD.WIDE.U32 R2, R24, R44, R8 ;  /* 0x0000002c18027225 */ /* 0x000fe200078e0008 */
[----:B------:R-:W-:Y:S01]  /*2da0*/  ISETP.GT.AND P0, PT, R51, 0x1, P0 ;  /* 0x000000013300780c */ /* 0x000fe20000704270 */
[----:B------:R-:W-:Y:S01]  /*2db0*/  BSSY B1, `(.L_x_34) ;  /* 0x0000012000017945 */ /* 0x000fe20003800000 */
[----:B------:R-:W-:-:S04]  /*2dc0*/  IADD3 R10, P2, R36, R2, RZ ;  /* 0x00000002240a7210 */ /* 0x000fc80007f5e0ff */
[----:B------:R-:W-:Y:S02]  /*2dd0*/  IADD3.X R11, R37, R21, R3, P2, !PT ;  /* 0x00000015250b7210 */ /* 0x000fe400017fe403 */
[----:B------:R-:W-:Y:S01]  /*2de0*/  LEA R2, P2, R12, UR4, 0x1 ;  /* 0x000000040c027c11 */ /* 0x000fe2000f8408ff */
[----:B------:R-:W-:-:S03]  /*2df0*/  IMAD.WIDE.U32 R10, R27, R14, R10 ;  /* 0x0000000e1b0a7225 */ /* 0x000fc600078e000a */
[----:B------:R-:W-:Y:S01]  /*2e00*/  LEA.HI.X R3, R12, UR5, R49, 0x1, P2 ;  /* 0x000000050c037c11 */ /* 0x000fe200090f0c31 */
[----:B0-----:R-:W-:Y:S01]  /*2e10*/  IMAD.IADD R7, R15, 0x1, R11 ;  /* 0x000000010f077824 */ /* 0x001fe200078e020b */
[----:B------:R-:W-:Y:S02]  /*2e20*/  LEA R6, P2, R10, R46, 0x1 ;  /* 0x0000002e0a067211 */ /* 0x000fe400078408ff */
[----:B------:R-:W-:Y:S02]  /*2e30*/  SHF.L.U64.HI R11, R44, 0x3, R45 ;  /* 0x000000032c0b7819 */ /* 0x000fe4000001022d */
[----:B------:R-:W-:Y:S01]  /*2e40*/  LEA.HI.X R7, R10, R47, R7, 0x1, P2 ;  /* 0x0000002f0a077211 */ /* 0x000fe200010f0c07 */
[----:B------:R-:W-:Y:S02]  /*2e50*/  IMAD.SHL.U32 R10, R44, 0x8, RZ ;  /* 0x000000082c0a7824 */ /* 0x000fe400078e00ff */
[----:B--2---:R-:W-:-:S04]  /*2e60*/  IMAD.U32 R13, R0, 0x10000, RZ ;  /* 0x00010000000d7824 */ /* 0x004fc800078e00ff */
[----:B------:R-:W-:-:S04]  /*2e70*/  FMUL R13, R13, R28 ;  /* 0x0000001c0d0d7220 */ /* 0x000fc80000400000 */
[----:B------:R-:W-:-:S05]  /*2e80*/  FFMA R13, R32, R26, R13 ;  /* 0x0000001a200d7223 */ /* 0x000fca000000000d */
[----:B------:R-:W-:-:S05]  /*2e90*/  F2FP.BF16.F32.PACK_AB R13, RZ, R13 ;  /* 0x0000000dff0d723e */ /* 0x000fca00000010ff */
[----:B------:R0:W-:Y:S01]  /*2ea0*/  @P1 STG.E.U16 desc[UR48][R2.64], R13 ;  /* 0x0000000d02001986 */ /* 0x0001e2000c101530 */
[----:B------:R-:W-:Y:S05]  /*2eb0*/  @!P0 BRA `(.L_x_35) ;  /* 0x0000000000048947 */ /* 0x000fea0003800000 */
[----:B------:R1:W5:Y:S02]  /*2ec0*/  LDG.E.LTC128B.U16 R0, desc[UR48][R6.64+0x2] ;  /* 0x0000023006007981 */ /* 0x000364000c1e1520 */
.L_x_35:
[----:B------:R-:W-:Y:S05]  /*2ed0*/  BSYNC B1 ;  /* 0x0000000000017941 */ /* 0x000fea0003800000 */
.L_x_34:
[----:B-1---5:R-:W-:Y:S01]  /*2ee0*/  IMAD.U32 R7, R0, 0x10000, RZ ;  /* 0x0001000000077824 */ /* 0x022fe200078e00ff */
[----:B------:R-:W-:Y:S01]  /*2ef0*/  ISETP.GT.AND P1, PT, R20, 0x8, PT ;  /* 0x000000081400780c */ /* 0x000fe20003f24270 */
[----:B------:R-:W-:-:S04]  /*2f00*/  IMAD.WIDE.U32 R10, R24, R44, R10 ;  /* 0x0000002c180a7225 */ /* 0x000fc800078e000a */
[----:B------:R-:W-:Y:S01]  /*2f10*/  FMUL R6, R7, R28 ;  /* 0x0000001c07067220 */ /* 0x000fe20000400000 */
[----:B------:R-:W-:Y:S01]  /*2f20*/  ISETP.GT.AND P2, PT, R51, RZ, P1 ;  /* 0x000000ff3300720c */ /* 0x000fe20000f44270 */
[----:B------:R-:W-:Y:S01]  /*2f30*/  IMAD.IADD R21, R21, 0x1, R11 ;  /* 0x0000000115157824 */ /* 0x000fe200078e020b */
[----:B------:R-:W-:Y:S01]  /*2f40*/  IADD3 R7, P3, R4, R10, RZ ;  /* 0x0000000a04077210 */ /* 0x000fe20007f7e0ff */
[----:B------:R-:W-:Y:S01]  /*2f50*/  FFMA R6, R33, R26, R6 ;  /* 0x0000001a21067223 */ /* 0x000fe20000000006 */
[----:B0-----:R-:W-:-:S03]  /*2f60*/  @P0 IMAD.MOV.U32 R13, RZ, RZ, R3 ;  /* 0x000000ffff0d0224 */ /* 0x001fc600078e0003 */
[----:B------:R-:W-:Y:S01]  /*2f70*/  IMAD.X R12, R21, 0x1, R5, P3 ;  /* 0x00000001150c7824 */ /* 0x000fe200018e0605 */
[C---:B------:R-:W-:Y:S02]  /*2f80*/  LEA R4, P3, R7.reuse, R46, 0x1 ;  /* 0x0000002e07047211 */ /* 0x040fe400078608ff */
[----:B------:R-:W-:Y:S02]  /*2f90*/  F2FP.BF16.F32.PACK_AB R6, RZ, R6 ;  /* 0x00000006ff06723e */ /* 0x000fe400000010ff */
[----:B------:R-:W-:Y:S01]  /*2fa0*/  LEA.HI.X R5, R7, R47, R12, 0x1, P3 ;  /* 0x0000002f07057211 */ /* 0x000fe200018f0c0c */
[----:B------:R-:W-:Y:S01]  /*2fb0*/  @P0 IMAD.MOV.U32 R12, RZ, RZ, R2 ;  /* 0x000000ffff0c0224 */ /* 0x000fe200078e0002 */
[----:B------:R-:W-:-:S05]  /*2fc0*/  PRMT R20, R6, 0x7610, R20 ;  /* 0x0000761006147816 */ /* 0x000fca0000000014 */
[----:B------:R0:W-:Y:S04]  /*2fd0*/  @P0 STG.E.U16 desc[UR48][R12.64+0x2], R20 ;  /* 0x000002140c000986 */ /* 0x0001e8000c101530 */
[----:B------:R-:W2:Y:S01]  /*2fe0*/  @P2 LDG.E.LTC128B.U16 R0, desc[UR48][R4.64] ;  /* 0x0000003004002981 */ /* 0x000ea2000c1e1520 */
[C---:B------:R-:W-:Y:S01]  /*2ff0*/  SHF.L.U64.HI R11, R39.reuse, 0x1, R38 ;  /* 0x00000001270b7819 */ /* 0x040fe20000010226 */
[----:B------:R-:W-:Y:S01]  /*3000*/  BSSY B1, `(.L_x_36) ;  /* 0x0000012000017945 */ /* 0x000fe20003800000 */
[----:B------:R-:W-:Y:S02]  /*3010*/  LEA R2, P0, R39, R2, 0x1 ;  /* 0x0000000227027211 */ /* 0x000fe400078008ff */
[----:B------:R-:W-:Y:S02]  /*3020*/  IADD3 R6, P3, P4, R36, R10, R8 ;  /* 0x0000000a24067210 */ /* 0x000fe40007c7e008 */
[----:B------:R-:W-:Y:S01]  /*3030*/  ISETP.GT.AND P1, PT, R51, 0x1, P1 ;  /* 0x000000013300780c */ /* 0x000fe20000f24270 */
[----:B------:R-:W-:-:S02]  /*3040*/  IMAD.X R3, R11, 0x1, R3, P0 ;  /* 0x000000010b037824 */ /* 0x000fc400000e0603 */
[----:B--2---:R-:W-:-:S04]  /*3050*/  IMAD.U32 R7, R0, 0x10000, RZ ;  /* 0x0001000000077824 */ /* 0x004fc800078e00ff */
[----:B------:R-:W-:-:S04]  /*3060*/  FMUL R7, R7, R28 ;  /* 0x0000001c07077220 */ /* 0x000fc80000400000 */
[----:B------:R-:W-:-:S05]  /*3070*/  FFMA R7, R34, R26, R7 ;  /* 0x0000001a22077223 */ /* 0x000fca0000000007 */
[----:B------:R-:W-:Y:S02]  /*3080*/  F2FP.BF16.F32.PACK_AB R5, RZ, R7 ;  /* 0x00000007ff05723e */ /* 0x000fe400000010ff */
[----:B------:R-:W-:Y:S02]  /*3090*/  IADD3.X R7, R37, R21, R9, P3, P4 ;  /* 0x0000001525077210 */ /* 0x000fe40001fe8409 */
[----:B------:R-:W-:Y:S01]  /*30a0*/  PRMT R8, R5, 0x7610, R8 ;  /* 0x0000761005087816 */ /* 0x000fe20000000008 */
[----:B------:R-:W-:-:S04]  /*30b0*/  IMAD.WIDE.U32 R4, R27, R14, R6 ;  /* 0x0000000e1b047225 */ /* 0x000fc800078e0006 */
[----:B------:R0:W-:Y:S01]  /*30c0*/  @P2 STG.E.U16 desc[UR48][R2.64], R8 ;  /* 0x0000000802002986 */ /* 0x0001e2000c101530 */
[----:B------:R-:W-:Y:S01]  /*30d0*/  IMAD.IADD R5, R15, 0x1, R5 ;  /* 0x000000010f057824 */ /* 0x000fe200078e0205 */
[----:B------:R-:W-:-:S04]  /*30e0*/  LEA R6, P0, R4, R46, 0x1 ;  /* 0x0000002e04067211 */ /* 0x000fc800078008ff */
[----:B------:R-:W-:Y:S01]  /*30f0*/  LEA.HI.X R7, R4, R47, R5, 0x1, P0 ;  /* 0x0000002f04077211 */ /* 0x000fe200000f0c05 */
[----:B------:R-:W-:Y:S08]  /*3100*/  @!P1 BRA `(.L_x_37) ;  /* 0x0000000000049947 */ /* 0x000ff00003800000 */
[----:B------:R1:W5:Y:S02]  /*3110*/  LDG.E.LTC128B.U16 R0, desc[UR48][R6.64+0x2] ;  /* 0x0000023006007981 */ /* 0x000364000c1e1520 */
.L_x_37:
[----:B------:R-:W-:Y:S05]  /*3120*/  BSYNC B1 ;  /* 0x0000000000017941 */ /* 0x000fea0003800000 */
.L_x_36:
[----:B------:R-:W-:Y:S05]  /*3130*/  @!P1 BRA `(.L_x_38) ;  /* 0x0000000000809947 */ /* 0x000fea0003800000 */
[----:B-----5:R-:W-:-:S04]  /*3140*/  IMAD.U32 R5, R0, 0x10000, RZ ;  /* 0x0001000000057824 */ /* 0x020fc800078e00ff */
[----:B------:R-:W-:-:S04]  /*3150*/  FMUL R0, R5, R28 ;  /* 0x0000001c05007220 */ /* 0x000fc80000400000 */
[----:B------:R-:W-:-:S05]  /*3160*/  FFMA R0, R35, R26, R0 ;  /* 0x0000001a23007223 */ /* 0x000fca0000000000 */
[----:B------:R-:W-:-:S05]  /*3170*/  F2FP.BF16.F32.PACK_AB R0, RZ, R0 ;  /* 0x00000000ff00723e */ /* 0x000fca00000010ff */
[----:B------:R2:W-:Y:S01]  /*3180*/  STG.E.U16 desc[UR48][R2.64+0x2], R0 ;  /* 0x0000020002007986 */ /* 0x0005e2000c101530 */
[----:B------:R-:W-:Y:S05]  /*3190*/  BRA `(.L_x_38) ;  /* 0x0000000000687947 */ /* 0x000fea0003800000 */
.L_x_33:
[----:B------:R-:W-:Y:S01]  /*31a0*/  ISETP.GT.AND P0, PT, R20, RZ, PT ;  /* 0x000000ff1400720c */ /* 0x000fe20003f04270 */
[----:B------:R-:W-:Y:S01]  /*31b0*/  ULDC.64 UR4, c[0x0][0x5c0] ;  /* 0x0001700000047ab9 */ /* 0x000fe20000000a00 */
[-C--:B------:R-:W-:Y:S01]  /*31c0*/  FMUL R32, R32, R26.reuse ;  /* 0x0000001a20207220 */ /* 0x080fe20000400000 */
[----:B------:R-:W-:Y:S01]  /*31d0*/  LEA R2, P3, R12, UR4, 0x1 ;  /* 0x000000040c027c11 */ /* 0x000fe2000f8608ff */
[-C--:B------:R-:W-:Y:S01]  /*31e0*/  FMUL R33, R33, R26.reuse ;  /* 0x0000001a21217220 */ /* 0x080fe20000400000 */
[----:B------:R-:W-:Y:S01]  /*31f0*/  ISETP.GT.AND P2, PT, R51, RZ, P0 ;  /* 0x000000ff3300720c */ /* 0x000fe20000744270 */
[-C--:B------:R-:W-:Y:S01]  /*3200*/  FMUL R34, R34, R26.reuse ;  /* 0x0000001a22227220 */ /* 0x080fe20000400000 */
[----:B------:R-:W-:Y:S01]  /*3210*/  ISETP.GT.AND P1, PT, R20, 0x8, PT ;  /* 0x000000081400780c */ /* 0x000fe20003f24270 */
[----:B------:R-:W-:Y:S01]  /*3220*/  FMUL R35, R35, R26 ;  /* 0x0000001a23237220 */ /* 0x000fe20000400000 */
[----:B------:R-:W-:Y:S02]  /*3230*/  F2FP.BF16.F32.PACK_AB R32, RZ, R32 ;  /* 0x00000020ff20723e */ /* 0x000fe400000010ff */
[----:B------:R-:W-:-:S02]  /*3240*/  LEA.HI.X R3, R12, UR5, R49, 0x1, P3 ;  /* 0x000000050c037c11 */ /* 0x000fc400098f0c31 */
[C---:B------:R-:W-:Y:S02]  /*3250*/  ISETP.GT.AND P0, PT, R51.reuse, 0x1, P0 ;  /* 0x000000013300780c */ /* 0x040fe40000704270 */
[C---:B------:R-:W-:Y:S02]  /*3260*/  ISETP.GT.AND P3, PT, R51.reuse, RZ, P1 ;  /* 0x000000ff3300720c */ /* 0x040fe40000f64270 */
[----:B------:R-:W-:Y:S01]  /*3270*/  ISETP.GT.AND P1, PT, R51, 0x1, P1 ;  /* 0x000000013300780c */ /* 0x000fe20000f24270 */
[----:B------:R-:W-:Y:S01]  /*3280*/  @P2 STG.E.U16 desc[UR48][R2.64], R32 ;  /* 0x0000002002002986 */ /* 0x000fe2000c101530 */
[C---:B------:R-:W-:Y:S02]  /*3290*/  SHF.L.U64.HI R5, R39.reuse, 0x1, R38 ;  /* 0x0000000127057819 */ /* 0x040fe40000010226 */
[----:B------:R-:W-:Y:S02]  /*32a0*/  LEA R4, P2, R39, R2, 0x1 ;  /* 0x0000000227047211 */ /* 0x000fe400078408ff */
[----:B------:R-:W-:-:S02]  /*32b0*/  F2FP.BF16.F32.PACK_AB R33, RZ, R33 ;  /* 0x00000021ff21723e */ /* 0x000fc400000010ff */
[----:B------:R-:W-:Y:S01]  /*32c0*/  F2FP.BF16.F32.PACK_AB R34, RZ, R34 ;  /* 0x00000022ff22723e */ /* 0x000fe200000010ff */
[----:B------:R-:W-:Y:S01]  /*32d0*/  IMAD.X R5, R5, 0x1, R3, P2 ;  /* 0x0000000105057824 */ /* 0x000fe200010e0603 */
[----:B------:R-:W-:Y:S01]  /*32e0*/  F2FP.BF16.F32.PACK_AB R35, RZ, R35 ;  /* 0x00000023ff23723e */ /* 0x000fe200000010ff */
[----:B------:R0:W-:Y:S04]  /*32f0*/  @P0 STG.E.U16 desc[UR48][R2.64+0x2], R33 ;  /* 0x0000022102000986 */ /* 0x0001e8000c101530 */
[----:B------:R1:W-:Y:S01]  /*3300*/  @P3 STG.E.U16 desc[UR48][R4.64], R34 ;  /* 0x0000002204003986 */ /* 0x0003e2000c101530 */
[----:B0-----:R-:W-:Y:S02]  /*3310*/  @P1 IMAD.MOV.U32 R2, RZ, RZ, R4 ;  /* 0x000000ffff021224 */ /* 0x001fe400078e0004 */
[----:B------:R-:W-:-:S05]  /*3320*/  @P1 IMAD.MOV.U32 R3, RZ, RZ, R5 ;  /* 0x000000ffff031224 */ /* 0x000fca00078e0005 */
[----:B------:R1:W-:Y:S02]  /*3330*/  @P1 STG.E.U16 desc[UR48][R2.64+0x2], R35 ;  /* 0x0000022302001986 */ /* 0x0003e4000c101530 */
.L_x_38:
[----:B------:R-:W-:Y:S05]  /*3340*/  BSYNC B0 ;  /* 0x0000000000007941 */ /* 0x000fea0003800000 */
.L_x_32:
[----:B------:R-:W-:Y:S01]  /*3350*/  LEA R22, P0, R16, R22, 0x1 ;  /* 0x0000001610167211 */ /* 0x000fe200078008ff */
[----:B------:R-:W-:Y:S01]  /*3360*/  ULDC.64 UR4, c[0x0][0x650] ;  /* 0x0001940000047ab9 */ /* 0x000fe20000000a00 */
[----:B--2--5:R-:W-:Y:S02]  /*3370*/  IMAD.U32 R0, RZ, RZ, UR45 ;  /* 0x0000002dff007e24 */ /* 0x024fe4000f8e00ff */
[----:B------:R-:W-:Y:S02]  /*3380*/  IMAD.MOV.U32 R24, RZ, RZ, -0x1 ;  /* 0xffffffffff187424 */ /* 0x000fe400078e00ff */
[----:B------:R-:W-:Y:S01]  /*3390*/  IMAD.X R19, R40, 0x1, R19, P0 ;  /* 0x0000000128137824 */ /* 0x000fe200000e0613 */
[----:B------:R-:W-:Y:S01]  /*33a0*/  ISETP.GE.U32.AND P0, PT, R22, UR4, PT ;  /* 0x0000000416007c0c */ /* 0x000fe2000bf06070 */
[----:B------:R2:W-:Y:S01]  /*33b0*/  SYNCS.ARRIVE.TRANS64.A1T0 RZ, [R0+UR41], RZ ;  /* 0x000000ff00ff79a7 */ /* 0x0005e20008100029 */
[----:B------:R-:W-:Y:S02]  /*33c0*/  IMAD.MOV.U32 R25, RZ, RZ, -0x1 ;  /* 0xffffffffff197424 */ /* 0x000fe400078e00ff */
[----:B------:R-:W-:Y:S01]  /*33d0*/  ISETP.GE.U32.AND.EX P0, PT, R19, UR5, PT, P0 ;  /* 0x0000000513007c0c */ /* 0x000fe2000bf06100 */
[----:B------:R-:W-:Y:S01]  /*33e0*/  IMAD.MOV.U32 R27, RZ, RZ, -0x1 ;  /* 0xffffffffff1b7424 */ /* 0x000fe200078e00ff */
[----:B--2---:R-:W-:-:S11]  /*33f0*/  PRMT R0, RZ, 0x7610, R0 ;  /* 0x00007610ff007816 */ /* 0x004fd60000000000 */
[----:B------:R-:W-:Y:S05]  /*3400*/  @P0 BRA `(.L_x_39) ;  /* 0x0000000400580947 */ /* 0x000fea0003800000 */
[----:B0-----:R-:W0:Y:S01]  /*3410*/  LDC.64 R8, c[0x0][0x628] ;  /* 0x00018a00ff087b82 */ /* 0x001e220000000a00 */
[----:B------:R-:W2:Y:S01]  /*3420*/  S2R R14, SR_CTAID.X ;  /* 0x00000000000e7919 */ /* 0x000ea20000002500 */
[----:B-1----:R-:W-:Y:S02]  /*3430*/  IMAD.MOV.U32 R6, RZ, RZ, R22 ;  /* 0x000000ffff067224 */ /* 0x002fe400078e0016 */
[----:B------:R-:W-:Y:S01]  /*3440*/  IMAD.MOV.U32 R7, RZ, RZ, R19 ;  /* 0x000000ffff077224 */ /* 0x000fe200078e0013 */
[----:B------:R-:W1:Y:S03]  /*3450*/  S2R R15, SR_CTAID.Y ;  /* 0x00000000000f7919 */ /* 0x000e660000002600 */
[----:B------:R-:W3:Y:S08]  /*3460*/  LDC R0, c[0x0][0x630] ;  /* 0x00018c00ff007b82 */ /* 0x000ef00000000800 */
[----:B------:R-:W4:Y:S01]  /*3470*/  LDC.64 R12, c[0x0][0x620] ;  /* 0x00018800ff0c7b82 */ /* 0x000f220000000a00 */
[----:B0-----:R-:W-:-:S04]  /*3480*/  ISETP.NE.U32.AND P0, PT, R8, RZ, PT ;  /* 0x000000ff0800720c */ /* 0x001fc80003f05070 */
[----:B------:R-:W-:-:S13]  /*3490*/  ISETP.NE.AND.EX P0, PT, R9, RZ, PT, P0 ;  /* 0x000000ff0900720c */ /* 0x000fda0003f05300 */
[----:B-1234-:R-:W-:Y:S05]  /*34a0*/  @!P0 BRA `(.L_x_40) ;  /* 0x0000000000288947 */ /* 0x01efea0003800000 */
        /* <DEDUP_REMOVED lines=10> */
.L_x_40:
[-CC-:B------:R-:W-:Y:S01]  /*3550*/  SHF.R.U64 R27, R6, R0.reuse, R7.reuse ;  /* 0x00000000061b7219 */ /* 0x180fe20000001207 */
[----:B------:R-:W0:Y:S01]  /*3560*/  LDC.64 R24, c[0x0][0x640] ;  /* 0x00019000ff187b82 */ /* 0x000e220000000a00 */
[----:B------:R-:W-:Y:S01]  /*3570*/  SHF.R.U32.HI R0, RZ, R0, R7 ;  /* 0x00000000ff007219 */ /* 0x000fe20000011607 */
[----:B------:R-:W-:Y:S01]  /*3580*/  IMAD.MOV.U32 R2, RZ, RZ, R22 ;  /* 0x000000ffff027224 */ /* 0x000fe200078e0016 */
[----:B------:R-:W-:Y:S01]  /*3590*/  IADD3 R5, P0, RZ, -R27, RZ ;  /* 0x8000001bff057210 */ /* 0x000fe20007f1e0ff */
[----:B------:R-:W-:Y:S01]  /*35a0*/  ULDC UR4, c[0x0][0x150] ;  /* 0x0000540000047ab9 */ /* 0x000fe20000000800 */
[----:B------:R-:W-:-:S03]  /*35b0*/  I2FP.F32.U32 R6, R14 ;  /* 0x0000000e00067245 */ /* 0x000fc60000201000 */
[----:B------:R-:W1:Y:S01]  /*35c0*/  LDC R4, c[0x0][0x618] ;  /* 0x00018600ff047b82 */ /* 0x000e620000000800 */
[----:B------:R-:W-:Y:S02]  /*35d0*/  IMAD.X R3, RZ, RZ, ~R0, P0 ;  /* 0x000000ffff037224 */ /* 0x000fe400000e0e00 */
[----:B------:R-:W-:Y:S01]  /*35e0*/  FMUL R6, R6, UR4 ;  /* 0x0000000406067c20 */ /* 0x000fe20008400000 */
[----:B------:R-:W-:Y:S01]  /*35f0*/  ULDC UR4, c[0x0][0x154] ;  /* 0x0000550000047ab9 */ /* 0x000fe20000000800 */
[-C--:B------:R-:W-:Y:S02]  /*3600*/  IMAD R0, R3, R12.reuse, RZ ;  /* 0x0000000c03007224 */ /* 0x080fe400078e02ff */
[----:B------:R-:W-:Y:S01]  /*3610*/  IMAD.MOV.U32 R3, RZ, RZ, R19 ;  /* 0x000000ffff037224 */ /* 0x000fe200078e0013 */
[----:B------:R-:W2:Y:S01]  /*3620*/  LDC R10, c[0x0][0x608] ;  /* 0x00018200ff0a7b82 */ /* 0x000ea20000000800 */
[----:B------:R-:W3:Y:S01]  /*3630*/  F2I.U32.TRUNC.NTZ R6, R6 ;  /* 0x0000000600067305 */ /* 0x000ee2000020f000 */
[----:B------:R-:W-:-:S04]  /*3640*/  IMAD.WIDE.U32 R2, R5, R12, R2 ;  /* 0x0000000c05027225 */ /* 0x000fc800078e0002 */
[----:B------:R-:W-:Y:S02]  /*3650*/  IMAD R5, R5, R13, R0 ;  /* 0x0000000d05057224 */ /* 0x000fe400078e0200 */
[----:B------:R-:W4:Y:S01]  /*3660*/  LDC R9, c[0x0][0x658] ;  /* 0x00019600ff097b82 */ /* 0x000f220000000800 */
[----:B------:R-:W-:Y:S01]  /*3670*/  I2FP.F32.U32 R0, R15 ;  /* 0x0000000f00007245 */ /* 0x000fe20000201000 */
[----:B------:R-:W-:Y:S01]  /*3680*/  IMAD.IADD R3, R3, 0x1, R5 ;  /* 0x0000000103037824 */ /* 0x000fe200078e0205 */
[----:B0-----:R-:W-:-:S05]  /*3690*/  ISETP.NE.U32.AND P0, PT, R24, RZ, PT ;  /* 0x000000ff1800720c */ /* 0x001fca0003f05070 */
[----:B------:R-:W0:Y:S01]  /*36a0*/  LDC R7, c[0x0][0x144] ;  /* 0x00005100ff077b82 */ /* 0x000e220000000800 */
[-CC-:B-1----:R-:W-:Y:S01]  /*36b0*/  SHF.R.U64 R8, R2, R4.reuse, R3.reuse ;  /* 0x0000000402087219 */ /* 0x182fe20000001203 */
[----:B---3--:R-:W-:Y:S01]  /*36c0*/  IMAD.MOV R6, RZ, RZ, -R6 ;  /* 0x000000ffff067224 */ /* 0x008fe200078e0a06 */
[----:B------:R-:W-:Y:S01]  /*36d0*/  SHF.R.U32.HI R3, RZ, R4, R3 ;  /* 0x00000004ff037219 */ /* 0x000fe20000011603 */
[----:B------:R-:W-:Y:S01]  /*36e0*/  FMUL R4, R0, UR4 ;  /* 0x0000000400047c20 */ /* 0x000fe20008400000 */
[----:B------:R-:W-:-:S03]  /*36f0*/  ISETP.NE.AND.EX P0, PT, R25, RZ, PT, P0 ;  /* 0x000000ff1900720c */ /* 0x000fc60003f05300 */
[----:B------:R-:W1:Y:S01]  /*3700*/  LDC R20, c[0x0][0x148] ;  /* 0x00005200ff147b82 */ /* 0x000e620000000800 */
[----:B------:R3:W0:Y:S01]  /*3710*/  F2I.U32.TRUNC.NTZ R12, R4 ;  /* 0x00000004000c7305 */ /* 0x000622000020f000 */
[-CC-:B--2---:R-:W-:Y:S02]  /*3720*/  SHF.R.U64 R11, R8, R10.reuse, R3.reuse ;  /* 0x0000000a080b7219 */ /* 0x184fe40000001203 */
[----:B------:R-:W-:-:S04]  /*3730*/  SHF.R.U32.HI R0, RZ, R10, R3 ;  /* 0x0000000aff007219 */ /* 0x000fc80000011603 */
[----:B------:R-:W2:Y:S01]  /*3740*/  LDC R13, c[0x0][0x600] ;  /* 0x00018000ff0d7b82 */ /* 0x000ea20000000800 */
[-CC-:B----4-:R-:W-:Y:S02]  /*3750*/  SHF.R.U64 R10, R11, R9.reuse, R0.reuse ;  /* 0x000000090b0a7219 */ /* 0x190fe40000001200 */
[----:B------:R-:W-:-:S03]  /*3760*/  SHF.R.U32.HI R3, RZ, R9, R0 ;  /* 0x00000009ff037219 */ /* 0x000fc60000011600 */
[----:B------:R-:W-:Y:S02]  /*3770*/  IMAD.MOV.U32 R2, RZ, RZ, R10 ;  /* 0x000000ffff027224 */ /* 0x000fe400078e000a */
[----:B------:R-:W4:Y:S01]  /*3780*/  LDC R32, c[0x0][0x648] ;  /* 0x00019200ff207b82 */ /* 0x000f220000000800 */
[----:B0-----:R-:W-:-:S07]  /*3790*/  IMAD R21, R7, R6, R14 ;  /* 0x0000000607157224 */ /* 0x001fce00078e020e */
[----:B------:R-:W0:Y:S08]  /*37a0*/  LDC R33, c[0x0][0x638] ;  /* 0x00018e00ff217b82 */ /* 0x000e300000000800 */
[----:B------:R-:W0:Y:S01]  /*37b0*/  LDC R34, c[0x0][0x610] ;  /* 0x00018400ff227b82 */ /* 0x000e220000000800 */
[----:B-1-3--:R-:W-:Y:S05]  /*37c0*/  @!P0 BRA `(.L_x_41) ;  /* 0x0000000000288947 */ /* 0x00afea0003800000 */
        /* <DEDUP_REMOVED lines=10> */
.L_x_41:
[----:B------:R-:W-:Y:S01]  /*3870*/  ISETP.NE.AND P0, PT, R23, 0x1, PT ;  /* 0x000000011700780c */ /* 0x000fe20003f05270 */
[----:B--2---:R-:W-:Y:S01]  /*3880*/  VIADD R5, R13, 0xffffffff ;  /* 0xffffffff0d057836 */ /* 0x004fe20000000000 */
[----:B----4-:R-:W-:Y:S01]  /*3890*/  SHF.R.U64 R2, R2, R32, R3 ;  /* 0x0000002002027219 */ /* 0x010fe20000001203 */
[----:B------:R-:W-:Y:S01]  /*38a0*/  IMAD.MOV R12, RZ, RZ, -R12 ;  /* 0x000000ffff0c7224 */ /* 0x000fe200078e0a0c */
[----:B------:R-:W-:Y:S02]  /*38b0*/  LOP3.LUT R0, R11, R42, RZ, 0xc0, !PT ;  /* 0x0000002a0b007212 */ /* 0x000fe400078ec0ff */
[----:B------:R-:W-:Y:S01]  /*38c0*/  LOP3.LUT R5, R8, R5, RZ, 0xc0, !PT ;  /* 0x0000000508057212 */ /* 0x000fe200078ec0ff */
[----:B------:R-:W-:Y:S02]  /*38d0*/  IMAD.MOV R3, RZ, RZ, -R2 ;  /* 0x000000ffff037224 */ /* 0x000fe400078e0a02 */
[----:B------:R-:W-:Y:S02]  /*38e0*/  IMAD R24, R29, R2, R0 ;  /* 0x000000021d187224 */ /* 0x000fe400078e0200 */
[----:B0-----:R-:W-:-:S02]  /*38f0*/  IMAD R0, R3, R33, R10 ;  /* 0x0000002103007224 */ /* 0x001fc400078e020a */
[----:B------:R-:W-:Y:S02]  /*3900*/  @P0 IMAD R21, R20, R12, R15 ;  /* 0x0000000c14150224 */ /* 0x000fe400078e020f */
[----:B------:R-:W-:Y:S02]  /*3910*/  IMAD R3, R0, R13, R5 ;  /* 0x0000000d00037224 */ /* 0x000fe400078e0205 */
[----:B------:R-:W-:Y:S02]  /*3920*/  IMAD R24, R24, R34, R21 ;  /* 0x0000002218187224 */ /* 0x000fe400078e0215 */
[----:B------:R-:W-:-:S03]  /*3930*/  IMAD.MOV.U32 R2, RZ, RZ, 0x1 ;  /* 0x00000001ff027424 */ /* 0x000fc600078e00ff */
[----:B------:R-:W-:Y:S02]  /*3940*/  SEL R25, R3, R24, !P0 ;  /* 0x0000001803197207 */ /* 0x000fe40004000000 */
[----:B------:R-:W-:Y:S02]  /*3950*/  PRMT R0, R2, 0x7610, R0 ;  /* 0x0000761002007816 */ /* 0x000fe40000000000 */
[----:B------:R-:W-:-:S07]  /*3960*/  SEL R24, R24, R3, !P0 ;  /* 0x0000000318187207 */ /* 0x000fce0004000000 */
.L_x_39:
[----:B------:R-:W-:Y:S02]  /*3970*/  LOP3.LUT P0, RZ, R0, 0xff, RZ, 0xc0, !PT ;  /* 0x000000ff00ff7812 */ /* 0x000fe4000780c0ff */
[----:B------:R-:W-:-:S11]  /*3980*/  LOP3.LUT R50, R50, 0x1, RZ, 0x3c, !PT ;  /* 0x0000000132327812 */ /* 0x000fd600078e3cff */
[----:B------:R-:W-:Y:S05]  /*3990*/  @P0 BRA `(.L_x_42) ;  /* 0xffffffdc000c0947 */ /* 0x000fea000383ffff */
[----:B------:R-:W-:Y:S05]  /*39a0*/  EXIT ;  /* 0x000000000000794d */ /* 0x000fea0003800000 */
.L_x_13:
[----:B------:R-:W-:-:S08]  /*39b0*/  ISETP.NE.AND P0, PT, R0, RZ, PT ;  /* 0x000000ff0000720c */ /* 0x000fd00003f05270 */
[----:B--2--5:R-:W0:-:S00]  /*39c0*/  USETMAXREG.DEALLOC.CTAPOOL 0x28 ;  /* 0x00000028000079c8 */ /* 0x024e0000080e0500 */
[----:B------:R-:W-:Y:S05]  /*39d0*/  @P0 EXIT ;  /* 0x000000000000094d */ /* 0x000fea0003800000 */
[----:B0-----:R-:W-:Y:S01]  /*39e0*/  LOP3.LUT P0, RZ, R7, 0xff, RZ, 0xc0, !PT ;  /* 0x000000ff07ff7812 */ /* 0x001fe2000780c0ff */
[----:B------:R-:W-:Y:S02]  /*39f0*/  IMAD.MOV.U32 R0, RZ, RZ, 0x1 ;  /* 0x00000001ff007424 */ /* 0x000fe400078e00ff */
[----:B------:R-:W-:-:S10]  /*3a00*/  IMAD.MOV.U32 R8, RZ, RZ, RZ ;  /* 0x000000ffff087224 */ /* 0x000fd400078e00ff */
[----:B------:R-:W-:Y:S05]  /*3a10*/  @!P0 BRA `(.L_x_43) ;  /* 0x0000000c00988947 */ /* 0x000fea0003800000 */
[----:B------:R-:W-:Y:S01]  /*3a20*/  LOP3.LUT P1, RZ, R3, 0x1f, RZ, 0xc0, !PT ;  /* 0x0000001f03ff7812 */ /* 0x000fe2000782c0ff */
[----:B------:R-:W-:Y:S01]  /*3a30*/  ULDC UR21, c[0x0][0x658] ;  /* 0x0001960000157ab9 */ /* 0x000fe20000000800 */
[----:B------:R-:W-:Y:S01]  /*3a40*/  UMOV UR4, 0xffffffff ;  /* 0xffffffff00047882 */ /* 0x000fe20000000000 */
[----:B------:R-:W-:Y:S01]  /*3a50*/  BSSY B0, `(.L_x_43) ;  /* 0x00000e2000007945 */ /* 0x000fe20003800000 */
[----:B------:R-:W-:Y:S01]  /*3a60*/  USHF.L.U32 UR4, UR4, UR21, URZ ;  /* 0x0000001504047299 */ /* 0x000fe2000800063f */
[C---:B------:R-:W-:Y:S01]  /*3a70*/  ISETP.NE.AND P2, PT, R2.reuse, RZ, PT ;  /* 0x000000ff0200720c */ /* 0x040fe20003f45270 */
[----:B------:R-:W-:Y:S01]  /*3a80*/  IMAD.MOV.U32 R9, RZ, RZ, 0x1 ;  /* 0x00000001ff097424 */ /* 0x000fe200078e00ff */
[----:B------:R-:W-:Y:S01]  /*3a90*/  ISETP.NE.OR P1, PT, R2, RZ, !P1 ;  /* 0x000000ff0200720c */ /* 0x000fe20004f25670 */
[----:B------:R-:W-:Y:S01]  /*3aa0*/  IMAD.MOV.U32 R0, RZ, RZ, 0x1 ;  /* 0x00000001ff007424 */ /* 0x000fe200078e00ff */
[----:B------:R-:W-:Y:S01]  /*3ab0*/  LOP3.LUT R7, R18, 0x2, RZ, 0xfc, !PT ;  /* 0x0000000212077812 */ /* 0x000fe200078efcff */
[----:B------:R-:W-:Y:S01]  /*3ac0*/  IMAD.MOV.U32 R8, RZ, RZ, RZ ;  /* 0x000000ffff087224 */ /* 0x000fe200078e00ff */
[----:B------:R-:W-:Y:S01]  /*3ad0*/  ULDC UR13, c[0x0][0x600] ;  /* 0x00018000000d7ab9 */ /* 0x000fe20000000800 */
[----:B------:R-:W-:Y:S01]  /*3ae0*/  UMOV UR5, 0x1 ;  /* 0x0000000100057882 */ /* 0x000fe20000000000 */
[----:B------:R-:W-:-:S02]  /*3af0*/  UIADD3 UR30, UR37, 0x1, URZ ;  /* 0x00000001251e7890 */ /* 0x000fc4000fffe03f */
[----:B------:R-:W-:Y:S02]  /*3b00*/  UIADD3 UR13, UR13, -0x1, URZ ;  /* 0xffffffff0d0d7890 */ /* 0x000fe4000fffe03f */
[----:B------:R-:W-:Y:S02]  /*3b10*/  USHF.L.U32 UR21, UR5, UR21, URZ ;  /* 0x0000001505157299 */ /* 0x000fe4000800063f */
[----:B------:R-:W-:Y:S01]  /*3b20*/  ULOP3.LUT UR29, URZ, UR4, URZ, 0x33, !UPT ;  /* 0x000000043f1d7292 */ /* 0x000fe2000f8e333f */
[----:B------:R-:W-:-:S11]  /*3b30*/  ULDC.64 UR22, c[0x0][0x198] ;  /* 0x0000660000167ab9 */ /* 0x000fd60000000a00 */
.L_x_55:
[----:B------:R-:W-:-:S03]  /*3b40*/  UMOV UR4, 0xffffffff ;  /* 0xffffffff00047882 */ /* 0x000fc60000000000 */
[----:B------:R-:W-:Y:S05]  /*3b50*/  BRA.DIV UR4, `(.L_x_44) ;  /* 0x0000001204ac7947 */ /* 0x000fea000b800000 */
[----:B------:R-:W-:-:S13]  /*3b60*/  ELECT P0, URZ, PT ;  /* 0x00000000003f782f */ /* 0x000fda0003800000 */
.L_x_70:
[----:B------:R-:W0:Y:S01]  /*3b70*/  LDC R2, c[0x0][0x28c] ;  /* 0x0000a300ff027b82 */ /* 0x000e220000000800 */
[----:B------:R-:W-:Y:S01]  /*3b80*/  BSSY B1, `(.L_x_45) ;  /* 0x0000059000017945 */ /* 0x000fe20003800000 */
[----:B0-----:R-:W-:-:S13]  /*3b90*/  ISETP.LT.OR P0, PT, R2, 0x1, !P0 ;  /* 0x000000010200780c */ /* 0x001fda0004701670 */
[----:B------:R-:W-:Y:S05]  /*3ba0*/  @P0 BRA `(.L_x_46) ;  /* 0x0000000400580947 */ /* 0x000fea0003800000 */
[----:B------:R-:W-:Y:S02]  /*3bb0*/  IMAD.SHL.U32 R24, R24, 0x40, RZ ;  /* 0x0000004018187824 */ /* 0x000fe400078e00ff */
[----:B------:R-:W-:Y:S02]  /*3bc0*/  IMAD.SHL.U32 R25, R25, 0x8, RZ ;  /* 0x0000000819197824 */ /* 0x000fe400078e00ff */
[----:B------:R-:W-:Y:S02]  /*3bd0*/  IMAD.MOV.U32 R12, RZ, RZ, RZ ;  /* 0x000000ffff0c7224 */ /* 0x000fe400078e00ff */
[----:B------:R-:W-:Y:S02]  /*3be0*/  IMAD.U32 R13, RZ, RZ, UR30 ;  /* 0x0000001eff0d7e24 */ /* 0x000fe4000f8e00ff */
[----:B------:R-:W-:Y:S02]  /*3bf0*/  IMAD.MOV.U32 R2, RZ, RZ, R0 ;  /* 0x000000ffff027224 */ /* 0x000fe400078e0000 */
[----:B------:R-:W-:-:S07]  /*3c00*/  IMAD.MOV.U32 R3, RZ, RZ, R8 ;  /* 0x000000ffff037224 */ /* 0x000fce00078e0008 */
.L_x_50:
[----:B------:R-:W0:Y:S01]  /*3c10*/  S2R R5, SR_CgaCtaId ;  /* 0x0000000000057919 */ /* 0x000e220000008800 */
[----:B------:R-:W-:-:S04]  /*3c20*/  MOV R4, 0x400 ;  /* 0x0000040000047802 */ /* 0x000fc80000000f00 */
[----:B0-----:R-:W-:Y:S02]  /*3c30*/  LEA R10, R5, R4, 0x18 ;  /* 0x00000004050a7211 */ /* 0x001fe400078ec0ff */
[----:B------:R-:W-:Y:S01]  /*3c40*/  SHF.L.U32 R4, R2, 0x1f, RZ ;  /* 0x0000001f02047819 */ /* 0x000fe200000006ff */
[----:B------:R-:W0:Y:S02]  /*3c50*/  @!P2 LDC R5, c[0x0][0x500] ;  /* 0x00014000ff05ab82 */ /* 0x000e240000000800 */
[----:B------:R-:W-:-:S04]  /*3c60*/  IMAD R11, R3, 0x8, R10 ;  /* 0x00000008030b7824 */ /* 0x000fc800078e020a */
[----:B------:R-:W1:Y:S02]  /*3c70*/  SYNCS.PHASECHK.TRANS64.TRYWAIT P0, [R11+URZ+0x30], R4 ;  /* 0x000030040b0075a7 */ /* 0x000e64000800017f */
[----:B-1----:R-:W-:Y:S05]  /*3c80*/  @!P0 BRA `(.L_x_47) ;  /* 0x0000001000848947 */ /* 0x002fea0003800000 */
.L_x_71:
[----:B-1----:R-:W-:Y:S01]  /*3c90*/  PRMT R4, R7, 0x9910, RZ ;  /* 0x0000991007047816 */ /* 0x002fe200000000ff */
[----:B0-----:R0:W-:Y:S03]  /*3ca0*/  @!P2 SYNCS.ARRIVE.TRANS64 RZ, [R11+URZ], R5 ;  /* 0x000000050bffa9a7 */ /* 0x0011e6000800003f */
[----:B------:R-:W-:-:S13]  /*3cb0*/  ISETP.NE.AND P0, PT, R4, 0x2, PT ;  /* 0x000000020400780c */ /* 0x000fda0003f05270 */
[----:B0-----:R-:W-:Y:S05]  /*3cc0*/  @P0 BRA `(.L_x_48) ;  /* 0x0000000000040947 */ /* 0x001fea0003800000 */
[----:B------:R-:W-:Y:S01]  /*3cd0*/  BPT.TRAP 0x1 ;  /* 0x000000040000795c */ /* 0x000fe20000300000 */
.L_x_48:
[----:B------:R-:W-:Y:S05]  /*3ce0*/  @P1 BRA `(.L_x_49) ;  /* 0x0000000000041947 */ /* 0x000fea0003800000 */
[----:B------:R-:W-:Y:S01]  /*3cf0*/  BPT.TRAP 0x1 ;  /* 0x000000040000795c */ /* 0x000fe20000300000 */
.L_x_49:
[C-C-:B------:R-:W-:Y:S01]  /*3d00*/  IMAD R4, R3.reuse, 0x8000, R10.reuse ;  /* 0x0000800003047824 */ /* 0x140fe200078e020a */
[----:B------:R-:W-:Y:S01]  /*3d10*/  R2UR UR10, R12 ;  /* 0x000000000c0a72ca */ /* 0x000fe200000e0000 */
[----:B------:R-:W-:Y:S01]  /*3d20*/  IMAD R10, R3, 0x1000, R10 ;  /* 0x00001000030a7824 */ /* 0x000fe200078e020a */
[----:B------:R-:W-:Y:S01]  /*3d30*/  R2UR UR9, R11 ;  /* 0x000000000b0972ca */ /* 0x000fe200000e0000 */
[----:B------:R-:W-:Y:S01]  /*3d40*/  UIADD3 UR14, UP0, UR22, 0xf0, URZ ;  /* 0x000000f0160e7890 */ /* 0x000fe2000ff1e03f */
[----:B------:R-:W-:Y:S01]  /*3d50*/  R2UR UR40, R4 ;  /* 0x00000000042872ca */ /* 0x000fe200000e0000 */
[----:B------:R-:W-:Y:S01]  /*3d60*/  VIADD R13, R13, 0xffffffff ;  /* 0xffffffff0d0d7836 */ /* 0x000fe20000000000 */
[----:B------:R-:W-:Y:S01]  /*3d70*/  R2UR UR18, R10 ;  /* 0x000000000a1272ca */ /* 0x000fe200000e0000 */
[----:B------:R-:W-:Y:S01]  /*3d80*/  UIADD3.X UR15, URZ, UR23, URZ, UP0, !UPT ;  /* 0x000000173f0f7290 */ /* 0x000fe200087fe43f */
[----:B------:R-:W-:Y:S01]  /*3d90*/  R2UR UR11, R24 ;  /* 0x00000000180b72ca */ /* 0x000fe200000e0000 */
[----:B------:R-:W-:Y:S01]  /*3da0*/  UIADD3 UR6, UP1, UR22, 0x1f0, URZ ;  /* 0x000001f016067890 */ /* 0x000fe2000ff3e03f */
[----:B------:R-:W-:Y:S01]  /*3db0*/  R2UR UR12, R27 ;  /* 0x000000001b0c72ca */ /* 0x000fe200000e0000 */
[----:B------:R-:W-:Y:S01]  /*3dc0*/  UMOV UR4, 0x0 ;  /* 0x0000000000047882 */ /* 0x000fe20000000000 */
[----:B------:R-:W-:Y:S01]  /*3dd0*/  R2UR UR35, R25 ;  /* 0x00000000192372ca */ /* 0x000fe200000e0000 */
[----:B------:R-:W-:Y:S01]  /*3de0*/  UIADD3 UR58, UR10, 0x40, URZ ;  /* 0x000000400a3a7890 */ /* 0x000fe2000fffe03f */
[----:B------:R-:W-:Y:S01]  /*3df0*/  ISETP.GT.AND P3, PT, R13, 0x1, PT ;  /* 0x000000010d00780c */ /* 0x000fe20003f64270 */
[----:B------:R-:W-:Y:S01]  /*3e00*/  UIADD3 UR50, UR10, 0x80, URZ ;  /* 0x000000800a327890 */ /* 0x000fe2000fffe03f */
[----:B------:R-:W-:Y:S01]  /*3e10*/  VIADD R3, R3, 0x1 ;  /* 0x0000000103037836 */ /* 0x000fe20000000000 */
[----:B------:R-:W-:Y:S01]  /*3e20*/  UIADD3 UR8, UR40, 0x180, URZ ;  /* 0x0000018028087890 */ /* 0x000fe2000fffe03f */
[----:B------:R-:W-:Y:S01]  /*3e30*/  VIADD R12, R12, 0x100 ;  /* 0x000001000c0c7836 */ /* 0x000fe20000000000 */
[----:B------:R-:W-:-:S02]  /*3e40*/  UIADD3 UR56, UR40, 0x2180, URZ ;  /* 0x0000218028387890 */ /* 0x000fc4000fffe03f */
[----:B------:R-:W-:Y:S01]  /*3e50*/  UIADD3 UR48, UR40, 0x4180, URZ ;  /* 0x0000418028307890 */ /* 0x000fe2000fffe03f */
[C---:B------:R-:W-:Y:S01]  /*3e60*/  ISETP.NE.AND P0, PT, R3.reuse, 0x6, PT ;  /* 0x000000060300780c */ /* 0x040fe20003f05270 */
[----:B------:R-:W-:Y:S02]  /*3e70*/  UIADD3 UR42, UR10, 0xc0, URZ ;  /* 0x000000c00a2a7890 */ /* 0x000fe4000fffe03f */
[----:B------:R-:W-:Y:S01]  /*3e80*/  UIADD3 UR40, UR40, 0x6180, URZ ;  /* 0x0000618028287890 */ /* 0x000fe2000fffe03f */
[----:B------:R-:W-:Y:S01]  /*3e90*/  SEL R5, RZ, 0x1, P0 ;  /* 0x00000001ff057807 */ /* 0x000fe20000000000 */
[----:B------:R-:W-:Y:S01]  /*3ea0*/  UMOV UR5, 0x10000000 ;  /* 0x1000000000057882 */ /* 0x000fe20000000000 */
[----:B------:R-:W-:Y:S01]  /*3eb0*/  UIADD3.X UR7, URZ, UR23, URZ, UP1, !UPT ;  /* 0x000000173f077290 */ /* 0x000fe20008ffe43f */
[----:B------:R0:W-:Y:S01]  /*3ec0*/  UTMALDG.3D [UR8], [UR14], desc[UR4] ;  /* 0x000004080e0075b4 */ /* 0x0001e20008011000 */
[----:B------:R-:W-:Y:S01]  /*3ed0*/  UIADD3 UR32, UR18, 0x30180, URZ ;  /* 0x0003018012207890 */ /* 0x000fe2000fffe03f */
[----:B------:R-:W-:Y:S01]  /*3ee0*/  LOP3.LUT R2, R2, R5, RZ, 0x3c, !PT ;  /* 0x0000000502027212 */ /* 0x000fe200078e3cff */
[----:B------:R-:W-:Y:S01]  /*3ef0*/  UIADD3 UR24, UR18, 0x30580, URZ ;  /* 0x0003058012187890 */ /* 0x000fe2000fffe03f */
[----:B------:R-:W-:Y:S01]  /*3f00*/  SEL R3, R3, RZ, P0 ;  /* 0x000000ff03037207 */ /* 0x000fe20000000000 */
[----:B------:R-:W-:Y:S01]  /*3f10*/  UIADD3 UR16, UR18, 0x30980, URZ ;  /* 0x0003098012107890 */ /* 0x000fe2000fffe03f */
[----:B------:R-:W-:Y:S01]  /*3f20*/  UMOV UR57, UR9 ;  /* 0x0000000900397c82 */ /* 0x000fe20008000000 */
        /* <DEDUP_REMOVED lines=8> */
[----:B------:R1:W-:Y:S01]  /*3fb0*/  UTMALDG.3D [UR56], [UR14], desc[UR4] ;  /* 0x000004380e0075b4 */ /* 0x0003e20008011000 */
[----:B------:R-:W-:Y:S01]  /*3fc0*/  UMOV UR33, UR9 ;  /* 0x0000000900217c82 */ /* 0x000fe20008000000 */
[----:B------:R-:W-:Y:S01]  /*3fd0*/  UMOV UR34, UR10 ;  /* 0x0000000a00227c82 */ /* 0x000fe20008000000 */
[----:B------:R-:W-:Y:S01]  /*3fe0*/  UMOV UR36, UR12 ;  /* 0x0000000c00247c82 */ /* 0x000fe20008000000 */
[----:B------:R-:W-:Y:S01]  /*3ff0*/  UMOV UR25, UR9 ;  /* 0x0000000900197c82 */ /* 0x000fe20008000000 */
[----:B------:R-:W-:Y:S01]  /*4000*/  UMOV UR27, UR35 ;  /* 0x00000023001b7c82 */ /* 0x000fe20008000000 */
[----:B------:R-:W-:Y:S01]  /*4010*/  UMOV UR28, UR12 ;  /* 0x0000000c001c7c82 */ /* 0x000fe20008000000 */
[----:B------:R-:W-:Y:S01]  /*4020*/  UMOV UR26, UR58 ;  /* 0x0000003a001a7c82 */ /* 0x000fe20008000000 */
[----:B0-----:R-:W-:Y:S01]  /*4030*/  UIADD3 UR8, UR18, 0x30d80, URZ ;  /* 0x00030d8012087890 */ /* 0x001fe2000fffe03f */
[----:B------:R1:W-:Y:S01]  /*4040*/  UTMALDG.3D [UR48], [UR14], desc[UR4] ;  /* 0x000004300e0075b4 */ /* 0x0003e20008011000 */
[----:B------:R-:W-:Y:S01]  /*4050*/  UMOV UR17, UR9 ;  /* 0x0000000900117c82 */ /* 0x000fe20008000000 */
[----:B------:R-:W-:Y:S01]  /*4060*/  UMOV UR19, UR35 ;  /* 0x0000002300137c82 */ /* 0x000fe20008000000 */
[----:B------:R-:W-:Y:S01]  /*4070*/  UMOV UR20, UR12 ;  /* 0x0000000c00147c82 */ /* 0x000fe20008000000 */
[----:B------:R-:W-:Y:S01]  /*4080*/  UMOV UR18, UR50 ;  /* 0x0000003200127c82 */ /* 0x000fe20008000000 */
[----:B------:R-:W-:Y:S01]  /*4090*/  UMOV UR11, UR35 ;  /* 0x00000023000b7c82 */ /* 0x000fe20008000000 */
[----:B------:R-:W-:Y:S01]  /*40a0*/  UMOV UR10, UR42 ;  /* 0x0000002a000a7c82 */ /* 0x000fe20008000000 */
[----:B------:R1:W-:Y:S01]  /*40b0*/  UTMALDG.3D [UR40], [UR14], desc[UR4] ;  /* 0x000004280e0075b4 */ /* 0x0003e20008011000 */
[----:B------:R1:W-:Y:S01]  /*40c0*/  UTMALDG.3D [UR32], [UR6], desc[UR4] ;  /* 0x00000420060075b4 */ /* 0x0003e20008011000 */
[----:B------:R1:W-:Y:S01]  /*40d0*/  UTMALDG.3D [UR24], [UR6], desc[UR4] ;  /* 0x00000418060075b4 */ /* 0x0003e20008011000 */
[----:B------:R1:W-:Y:S01]  /*40e0*/  UTMALDG.3D [UR16], [UR6], desc[UR4] ;  /* 0x00000410060075b4 */ /* 0x0003e20008011000 */
[----:B------:R1:W-:Y:S02]  /*40f0*/  UTMALDG.3D [UR8], [UR6], desc[UR4] ;  /* 0x00000408060075b4 */ /* 0x0003e40008011000 */
[----:B-1----:R-:W-:Y:S05]  /*4100*/  @P3 BRA `(.L_x_50) ;  /* 0xfffffff800c03947 */ /* 0x002fea000383ffff */
.L_x_46:
[----:B------:R-:W-:Y:S05]  /*4110*/  BSYNC B1 ;  /* 0x0000000000017941 */ /* 0x000fea0003800000 */
.L_x_45:
[----:B------:R-:W-:Y:S01]  /*4120*/  LOP3.LUT P3, RZ, R9, 0xff, RZ, 0xc0, !PT ;  /* 0x000000ff09ff7812 */ /* 0x000fe2000786c0ff */
[----:B------:R-:W-:Y:S01]  /*4130*/  VIADD R8, R8, UR37 ;  /* 0x0000002508087c36 */ /* 0x000fe20008000000 */
[----:B------:R-:W-:Y:S01]  /*4140*/  ULDC.64 UR4, c[0x0][0x650] ;  /* 0x0001940000047ab9 */ /* 0x000fe20000000a00 */
[----:B------:R-:W-:Y:S01]  /*4150*/  IMAD.U32 R5, RZ, RZ, UR37 ;  /* 0x00000025ff057e24 */ /* 0x000fe2000f8e00ff */
[----:B------:R-:W-:Y:S01]  /*4160*/  UISETP.GE.U32.AND UP0, UPT, UR37, 0x6, UPT ;  /* 0x000000062500788c */ /* 0x000fe2000bf06070 */
[----:B------:R-:W-:Y:S01]  /*4170*/  BSSY B1, `(.L_x_51) ;  /* 0x000006d000017945 */ /* 0x000fe20003800000 */
[----:B------:R-:W-:Y:S01]  /*4180*/  ISETP.GT.U32.AND P0, PT, R8, 0x5, PT ;  /* 0x000000050800780c */ /* 0x000fe20003f04070 */
[----:B------:R-:W-:Y:S01]  /*4190*/  IMAD.MOV.U32 R24, RZ, RZ, -0x1 ;  /* 0xffffffffff187424 */ /* 0x000fe200078e00ff */
[----:B------:R-:W-:Y:S01]  /*41a0*/  PRMT R9, RZ, 0x7610, R9 ;  /* 0x00007610ff097816 */ /* 0x000fe20000000009 */
[----:B------:R-:W-:Y:S01]  /*41b0*/  IMAD.MOV.U32 R25, RZ, RZ, -0x1 ;  /* 0xffffffffff197424 */ /* 0x000fe200078e00ff */
[----:B------:R-:W-:Y:S01]  /*41c0*/  ISETP.LT.U32.AND P0, PT, R5, 0x6, P0 ;  /* 0x000000060500780c */ /* 0x000fe20000701070 */
[----:B------:R-:W-:Y:S01]  /*41d0*/  IMAD.MOV.U32 R27, RZ, RZ, -0x1 ;  /* 0xffffffffff1b7424 */ /* 0x000fe200078e00ff */
[----:B------:R-:W-:Y:S01]  /*41e0*/  PLOP3.LUT P4, PT, PT, PT, UP0, 0x80, 0x0 ;  /* 0x000000000000781c */ /* 0x000fe20003f8f008 */
[----:B------:R-:W0:Y:S01]  /*41f0*/  @P3 S2R R3, SR_CgaCtaId ;  /* 0x0000000000033919 */ /* 0x000e220000008800 */
[----:B------:R-:W-:-:S04]  /*4200*/  @P3 MOV R2, 0x400 ;  /* 0x0000040000023802 */ /* 0x000fc80000000f00 */
[----:B0-----:R-:W-:Y:S01]  /*4210*/  @P3 LEA R4, R3, R2, 0x18 ;  /* 0x0000000203043211 */ /* 0x001fe200078ec0ff */
[----:B------:R-:W-:-:S03]  /*4220*/  IMAD.WIDE.U32 R2, R8, -0x55555555, RZ ;  /* 0xaaaaaaab08027825 */ /* 0x000fc600078e00ff */
[----:B------:R0:W-:Y:S01]  /*4230*/  @P3 SYNCS.ARRIVE.TRANS64.A1T0 RZ, [R4+URZ+0x98], RZ ;  /* 0x000098ff04ff39a7 */ /* 0x0001e2000810003f */
[----:B------:R-:W-:Y:S02]  /*4240*/  IADD3 R22, P3, R22, R16, RZ ;  /* 0x0000001016167210 */ /* 0x000fe40007f7e0ff */
[----:B------:R-:W-:Y:S02]  /*4250*/  SHF.R.U32.HI R5, RZ, 0x2, R3 ;  /* 0x00000002ff057819 */ /* 0x000fe40000011603 */
[----:B------:R-:W-:Y:S01]  /*4260*/  SEL R3, RZ, 0x1, !P0 ;  /* 0x00000001ff037807 */ /* 0x000fe20004000000 */
[----:B------:R-:W-:Y:S01]  /*4270*/  IMAD.X R19, R19, 0x1, R6, P3 ;  /* 0x0000000113137824 */ /* 0x000fe200018e0606 */
[----:B------:R-:W-:Y:S01]  /*4280*/  ISETP.GE.U32.AND P0, PT, R22, UR4, PT ;  /* 0x0000000416007c0c */ /* 0x000fe2000bf06070 */
[----:B------:R-:W-:Y:S01]  /*4290*/  IMAD R8, R5, -0x6, R8 ;  /* 0xfffffffa05087824 */ /* 0x000fe200078e0208 */
[----:B------:R-:W-:Y:S02]  /*42a0*/  LOP3.LUT R0, R0, R3, RZ, 0x3c, !PT ;  /* 0x0000000300007212 */ /* 0x000fe400078e3cff */
[----:B------:R-:W-:-:S02]  /*42b0*/  ISETP.GE.U32.AND.EX P0, PT, R19, UR5, PT, P0 ;  /* 0x0000000513007c0c */ /* 0x000fc4000bf06100 */
[----:B------:R-:W-:Y:S02]  /*42c0*/  @P4 LOP3.LUT R0, R0, 0x1, R5, 0x78, !PT ;  /* 0x0000000100004812 */ /* 0x000fe400078e7805 */
[----:B------:R-:W-:-:S09]  /*42d0*/  PRMT R2, RZ, 0x7610, R2 ;  /* 0x00007610ff027816 */ /* 0x000fd20000000002 */
[----:B0-----:R-:W-:Y:S05]  /*42e0*/  @P0 BRA `(.L_x_52) ;  /* 0x0000000400540947 */ /* 0x001fea0003800000 */
[----:B------:R-:W0:Y:S01]  /*42f0*/  S2R R11, SR_CTAID.X ;  /* 0x00000000000b7919 */ /* 0x000e220000002500 */
[----:B------:R-:W-:Y:S01]  /*4300*/  ULDC.64 UR4, c[0x0][0x628] ;  /* 0x00018a0000047ab9 */ /* 0x000fe20000000a00 */
[----:B------:R-:W1:Y:S01]  /*4310*/  LDC R12, c[0x0][0x144] ;  /* 0x00005100ff0c7b82 */ /* 0x000e620000000800 */
[----:B------:R-:W-:Y:S01]  /*4320*/  ISETP.NE.U32.AND P0, PT, RZ, UR4, PT ;  /* 0x00000004ff007c0c */ /* 0x000fe2000bf05070 */
[----:B------:R-:W2:Y:S01]  /*4330*/  S2R R10, SR_CTAID.Y ;  /* 0x00000000000a7919 */ /* 0x000ea20000002600 */
[----:B------:R-:W-:Y:S01]  /*4340*/  ULDC UR6, c[0x0][0x150] ;  /* 0x0000540000067ab9 */ /* 0x000fe20000000800 */
[----:B------:R-:W-:Y:S01]  /*4350*/  ULDC UR7, c[0x0][0x630] ;  /* 0x00018c0000077ab9 */ /* 0x000fe20000000800 */
[----:B------:R-:W-:Y:S01]  /*4360*/  ISETP.NE.AND.EX P0, PT, RZ, UR5, PT, P0 ;  /* 0x00000005ff007c0c */ /* 0x000fe2000bf05300 */
[----:B------:R-:W-:Y:S01]  /*4370*/  IMAD.MOV.U32 R2, RZ, RZ, R22 ;  /* 0x000000ffff027224 */ /* 0x000fe200078e0016 */
[----:B0-----:R-:W-:-:S05]  /*4380*/  I2FP.F32.U32 R3, R11 ;  /* 0x0000000b00037245 */ /* 0x001fca0000201000 */
[----:B------:R-:W-:Y:S01]  /*4390*/  FMUL R14, R3, UR6 ;  /* 0x00000006030e7c20 */ /* 0x000fe20008400000 */
[----:B------:R-:W-:-:S05]  /*43a0*/  IMAD.MOV.U32 R3, RZ, RZ, R19 ;  /* 0x000000ffff037224 */ /* 0x000fca00078e0013 */
[----:B--2---:R-:W-:Y:S05]  /*43b0*/  @!P0 BRA `(.L_x_53) ;  /* 0x0000000000288947 */ /* 0x004fea0003800000 */
[----:B------:R-:W-:Y:S02]  /*43c0*/  ULDC UR6, c[0x0][0x634] ;  /* 0x00018d0000067ab9 */ /* 0x000fe40000000800 */
[----:B------:R-:W-:-:S05]  /*43d0*/  IADD3 R3, P0, R22, UR6, RZ ;  /* 0x0000000616037c10 */ /* 0x000fca000ff1e0ff */
[----:B------:R-:W-:-:S04]  /*43e0*/  IMAD.X R13, RZ, RZ, R19, P0 ;  /* 0x000000ffff0d7224 */ /* 0x000fc800000e0613 */
[----:B------:R-:W-:-:S04]  /*43f0*/  IMAD.WIDE.U32 R4, R13, UR4, RZ ;  /* 0x000000040d047c25 */ /* 0x000fc8000f8e00ff */
[----:B------:R-:W-:-:S04]  /*4400*/  IMAD.WIDE.U32 R4, P0, R3, UR5, R4 ;  /* 0x0000000503047c25 */ /* 0x000fc8000f800004 */
[----:B------:R-:W-:-:S04]  /*4410*/  IMAD.WIDE.U32 R2, R3, UR4, RZ ;  /* 0x0000000403027c25 */ /* 0x000fc8000f8e00ff */
[----:B------:R-:W-:Y:S01]  /*4420*/  IMAD.MOV.U32 R2, RZ, RZ, R5 ;  /* 0x000000ffff027224 */ /* 0x000fe200078e0005 */
[----:B------:R-:W-:Y:S01]  /*4430*/  IADD3 RZ, P3, R3, R4, RZ ;  /* 0x0000000403ff7210 */ /* 0x000fe20007f7e0ff */
[----:B------:R-:W-:-:S04]  /*4440*/  IMAD.X R3, RZ, RZ, RZ, P0 ;  /* 0x000000ffff037224 */ /* 0x000fc800000e06ff */
[----:B------:R-:W-:-:S08]  /*4450*/  IMAD.WIDE.U32.X R2, R13, UR5, R2, P3 ;  /* 0x000000050d027c25 */ /* 0x000fd000098e0402 */
.L_x_53:
[--C-:B------:R-:W-:Y:S01]  /*4460*/  SHF.R.U64 R27, R2, UR7, R3.reuse ;  /* 0x00000007021b7c19 */ /* 0x100fe20008001203 */
[----:B------:R-:W0:Y:S01]  /*4470*/  F2I.U32.TRUNC.NTZ R14, R14 ;  /* 0x0000000e000e7305 */ /* 0x000e22000020f000 */
[----:B------:R-:W-:Y:S01]  /*4480*/  SHF.R.U32.HI R2, RZ, UR7, R3 ;  /* 0x00000007ff027c19 */ /* 0x000fe20008011603 */
[----:B------:R-:W-:Y:S01]  /*4490*/  ULDC.64 UR4, c[0x0][0x620] ;  /* 0x0001880000047ab9 */ /* 0x000fe20000000a00 */
[----:B------:R-:W-:Y:S01]  /*44a0*/  IADD3 R5, P0, RZ, -R27, RZ ;  /* 0x8000001bff057210 */ /* 0x000fe20007f1e0ff */
[----:B------:R-:W-:Y:S01]  /*44b0*/  IMAD.MOV.U32 R3, RZ, RZ, R19 ;  /* 0x000000ffff037224 */ /* 0x000fe200078e0013 */
[----:B------:R-:W-:Y:S01]  /*44c0*/  ULDC.64 UR6, c[0x0][0x640] ;  /* 0x0001900000067ab9 */ /* 0x000fe20000000a00 */
[----:B------:R-:W2:Y:S02]  /*44d0*/  LDC R15, c[0x0][0x148] ;  /* 0x00005200ff0f7b82 */ /* 0x000ea40000000800 */
[----:B------:R-:W-:Y:S01]  /*44e0*/  IMAD.X R2, RZ, RZ, ~R2, P0 ;  /* 0x000000ffff027224 */ /* 0x000fe200000e0e02 */
[----:B------:R-:W-:-:S03]  /*44f0*/  ISETP.NE.U32.AND P0, PT, RZ, UR6, PT ;  /* 0x00000006ff007c0c */ /* 0x000fc6000bf05070 */
[----:B------:R-:W-:Y:S01]  /*4500*/  IMAD R4, R2, UR4, RZ ;  /* 0x0000000402047c24 */ /* 0x000fe2000f8e02ff */
[----:B------:R-:W-:Y:S01]  /*4510*/  ISETP.NE.AND.EX P0, PT, RZ, UR7, PT, P0 ;  /* 0x00000007ff007c0c */ /* 0x000fe2000bf05300 */
[----:B------:R-:W-:-:S04]  /*4520*/  IMAD.MOV.U32 R2, RZ, RZ, R22 ;  /* 0x000000ffff027224 */ /* 0x000fc800078e0016 */
[----:B------:R-:W-:Y:S01]  /*4530*/  IMAD.WIDE.U32 R2, R5, UR4, R2 ;  /* 0x0000000405027c25 */ /* 0x000fe2000f8e0002 */
[----:B------:R-:W-:-:S03]  /*4540*/  ULDC UR4, c[0x0][0x618] ;  /* 0x0001860000047ab9 */ /* 0x000fc60000000800 */
[----:B------:R-:W-:Y:S01]  /*4550*/  IMAD R5, R5, UR5, R4 ;  /* 0x0000000505057c24 */ /* 0x000fe2000f8e0204 */
[----:B------:R-:W-:Y:S01]  /*4560*/  ULDC UR5, c[0x0][0x154] ;  /* 0x0000550000057ab9 */ /* 0x000fe20000000800 */
[----:B0-----:R-:W-:Y:S02]  /*4570*/  IMAD.MOV R4, RZ, RZ, -R14 ;  /* 0x000000ffff047224 */ /* 0x001fe400078e0a0e */
[----:B------:R-:W-:Y:S02]  /*4580*/  IMAD.IADD R3, R3, 0x1, R5 ;  /* 0x0000000103037824 */ /* 0x000fe400078e0205 */
[----:B-1----:R-:W-:Y:S01]  /*4590*/  IMAD R11, R12, R4, R11 ;  /* 0x000000040c0b7224 */ /* 0x002fe200078e020b */
[----:B------:R-:W-:Y:S02]  /*45a0*/  I2FP.F32.U32 R4, R10 ;  /* 0x0000000a00047245 */ /* 0x000fe40000201000 */
[--C-:B------:R-:W-:Y:S02]  /*45b0*/  SHF.R.U64 R12, R2, UR4, R3.reuse ;  /* 0x00000004020c7c19 */ /* 0x100fe40008001203 */
[----:B------:R-:W-:Y:S01]  /*45c0*/  SHF.R.U32.HI R3, RZ, UR4, R3 ;  /* 0x00000004ff037c19 */ /* 0x000fe20008011603 */
[----:B------:R-:W-:Y:S01]  /*45d0*/  FMUL R4, R4, UR5 ;  /* 0x0000000504047c20 */ /* 0x000fe20008400000 */
[----:B------:R-:W-:-:S02]  /*45e0*/  ULDC UR4, c[0x0][0x608] ;  /* 0x0001820000047ab9 */ /* 0x000fc40000000800 */
[--C-:B------:R-:W-:Y:S01]  /*45f0*/  SHF.R.U64 R14, R12, UR4, R3.reuse ;  /* 0x000000040c0e7c19 */ /* 0x100fe20008001203 */
[----:B------:R0:W1:Y:S01]  /*4600*/  F2I.U32.TRUNC.NTZ R20, R4 ;  /* 0x0000000400147305 */ /* 0x000062000020f000 */
[----:B------:R-:W-:Y:S01]  /*4610*/  SHF.R.U32.HI R3, RZ, UR4, R3 ;  /* 0x00000004ff037c19 */ /* 0x000fe20008011603 */
[----:B------:R-:W-:-:S03]  /*4620*/  ULDC UR4, c[0x0][0x658] ;  /* 0x0001960000047ab9 */ /* 0x000fc60000000800 */
[--C-:B------:R-:W-:Y:S02]  /*4630*/  SHF.R.U64 R13, R14, UR4, R3.reuse ;  /* 0x000000040e0d7c19 */ /* 0x100fe40008001203 */
[----:B------:R-:W-:-:S03]  /*4640*/  SHF.R.U32.HI R21, RZ, UR4, R3 ;  /* 0x00000004ff157c19 */ /* 0x000fc60008011603 */
[----:B------:R-:W-:Y:S02]  /*4650*/  IMAD.MOV.U32 R2, RZ, RZ, R13 ;  /* 0x000000ffff027224 */ /* 0x000fe400078e000d */
[----:B------:R-:W-:Y:S01]  /*4660*/  IMAD.MOV.U32 R3, RZ, RZ, R21 ;  /* 0x000000ffff037224 */ /* 0x000fe200078e0015 */
[----:B0-----:R-:W-:Y:S06]  /*4670*/  @!P0 BRA `(.L_x_54) ;  /* 0x0000000000288947 */ /* 0x001fec0003800000 */
        /* <DEDUP_REMOVED lines=10> */
.L_x_54:
[----:B------:R-:W-:Y:S01]  /*4720*/  ISETP.NE.AND P0, PT, R23, 0x1, PT ;  /* 0x000000011700780c */ /* 0x000fe20003f05270 */
[----:B------:R-:W-:Y:S01]  /*4730*/  ULDC UR4, c[0x0][0x648] ;  /* 0x0001920000047ab9 */ /* 0x000fe20000000800 */
[----:B------:R-:W-:Y:S01]  /*4740*/  LOP3.LUT R14, R14, UR29, RZ, 0xc0, !PT ;  /* 0x0000001d0e0e7c12 */ /* 0x000fe2000f8ec0ff */
[----:B-1----:R-:W-:Y:S01]  /*4750*/  IMAD.MOV R20, RZ, RZ, -R20 ;  /* 0x000000ffff147224 */ /* 0x002fe200078e0a14 */
[----:B------:R-:W-:Y:S01]  /*4760*/  SHF.R.U64 R3, R2, UR4, R3 ;  /* 0x0000000402037c19 */ /* 0x000fe20008001203 */
[----:B------:R-:W-:Y:S01]  /*4770*/  ULDC UR4, c[0x0][0x638] ;  /* 0x00018e0000047ab9 */ /* 0x000fe20000000800 */
[----:B------:R-:W-:Y:S01]  /*4780*/  LOP3.LUT R24, R12, UR13, RZ, 0xc0, !PT ;  /* 0x0000000d0c187c12 */ /* 0x000fe2000f8ec0ff */
[----:B------:R-:W-:Y:S02]  /*4790*/  ULDC UR5, c[0x0][0x610] ;  /* 0x0001840000057ab9 */ /* 0x000fe40000000800 */
[----:B------:R-:W-:Y:S02]  /*47a0*/  IMAD.MOV R2, RZ, RZ, -R3 ;  /* 0x000000ffff027224 */ /* 0x000fe400078e0a03 */
[----:B------:R-:W-:-:S02]  /*47b0*/  IMAD R14, R3, UR21, R14 ;  /* 0x00000015030e7c24 */ /* 0x000fc4000f8e020e */
[----:B--2---:R-:W-:Y:S02]  /*47c0*/  @P0 IMAD R11, R15, R20, R10 ;  /* 0x000000140f0b0224 */ /* 0x004fe400078e020a */
[----:B------:R-:W-:Y:S01]  /*47d0*/  IMAD R13, R2, UR4, R13 ;  /* 0x00000004020d7c24 */ /* 0x000fe2000f8e020d */
[----:B------:R-:W-:Y:S01]  /*47e0*/  ULDC UR4, c[0x0][0x600] ;  /* 0x0001800000047ab9 */ /* 0x000fe20000000800 */
[----:B------:R-:W-:Y:S02]  /*47f0*/  IMAD R11, R14, UR5, R11 ;  /* 0x000000050e0b7c24 */ /* 0x000fe4000f8e020b */
[----:B------:R-:W-:Y:S02]  /*4800*/  IMAD R24, R13, UR4, R24 ;  /* 0x000000040d187c24 */ /* 0x000fe4000f8e0218 */
[----:B------:R-:W-:-:S03]  /*4810*/  IMAD.MOV.U32 R2, RZ, RZ, 0x1 ;  /* 0x00000001ff027424 */ /* 0x000fc600078e00ff */
[----:B------:R-:W-:Y:S02]  /*4820*/  SEL R25, R24, R11, !P0 ;  /* 0x0000000b18197207 */ /* 0x000fe40004000000 */
[----:B------:R-:W-:-:S07]  /*4830*/  SEL R24, R11, R24, !P0 ;  /* 0x000000180b187207 */ /* 0x000fce0004000000 */
.L_x_52:
[----:B------:R-:W-:Y:S05]  /*4840*/  BSYNC B1 ;  /* 0x0000000000017941 */ /* 0x000fea0003800000 */
.L_x_51:
[----:B------:R-:W-:-:S13]  /*4850*/  LOP3.LUT P0, RZ, R2, 0xff, RZ, 0xc0, !PT ;  /* 0x000000ff02ff7812 */ /* 0x000fda000780c0ff */
[----:B------:R-:W-:Y:S05]  /*4860*/  @P0 BRA `(.L_x_55) ;  /* 0xfffffff000b40947 */ /* 0x000fea000383ffff */
[----:B------:R-:W-:Y:S05]  /*4870*/  BSYNC B0 ;  /* 0x0000000000007941 */ /* 0x000fea0003800000 */
.L_x_43:
[----:B------:R-:W-:-:S03]  /*4880*/  UMOV UR4, 0xffffffff ;  /* 0xffffffff00047882 */ /* 0x000fc60000000000 */
[----:B------:R-:W-:Y:S05]  /*4890*/  BRA.DIV UR4, `(.L_x_56) ;  /* 0x0000000604947947 */ /* 0x000fea000b800000 */
[----:B------:R-:W-:-:S13]  /*48a0*/  ELECT P0, URZ, PT ;  /* 0x00000000003f782f */ /* 0x000fda0003800000 */
.L_x_74:
[----:B------:R-:W-:Y:S04]  /*48b0*/  BSSY B0, `(.L_x_57) ;  /* 0x000003d000007945 */ /* 0x000fe80003800000 */
[----:B------:R-:W-:Y:S05]  /*48c0*/  @!P0 BRA `(.L_x_58) ;  /* 0x0000000000ec8947 */ /* 0x000fea0003800000 */
[----:B------:R-:W-:-:S04]  /*48d0*/  LOP3.LUT R18, R18, 0x2, RZ, 0xfc, !PT ;  /* 0x0000000212127812 */ /* 0x000fc800078efcff */
[----:B------:R-:W-:-:S13]  /*48e0*/  ISETP.NE.AND P0, PT, R18, 0x3, PT ;  /* 0x000000031200780c */ /* 0x000fda0003f05270 */
[----:B------:R-:W-:Y:S05]  /*48f0*/  @!P0 BRA `(.L_x_59) ;  /* 0x0000000000048947 */ /* 0x000fea0003800000 */
[----:B------:R-:W-:Y:S01]  /*4900*/  BPT.TRAP 0x1 ;  /* 0x000000040000795c */ /* 0x000fe20000300000 */
.L_x_59:
[----:B------:R-:W0:Y:S01]  /*4910*/  S2R R3, SR_CgaCtaId ;  /* 0x0000000000037919 */ /* 0x000e220000008800 */
[----:B------:R-:W-:-:S04]  /*4920*/  MOV R2, 0x400 ;  /* 0x0000040000027802 */ /* 0x000fc80000000f00 */
[----:B0-----:R-:W-:Y:S02]  /*4930*/  LEA R3, R3, R2, 0x18 ;  /* 0x0000000203037211 */ /* 0x001fe400078ec0ff */
[----:B------:R-:W-:-:S03]  /*4940*/  SHF.L.U32 R2, R0, 0x1f, RZ ;  /* 0x0000001f00027819 */ /* 0x000fc600000006ff */
[----:B------:R-:W-:-:S04]  /*4950*/  VIADD R3, R3, 0x30 ;  /* 0x0000003003037836 */ /* 0x000fc80000000000 */
[C---:B------:R-:W-:Y:S02]  /*4960*/  IMAD R7, R8.reuse, 0x8, R3 ;  /* 0x0000000808077824 */ /* 0x040fe400078e0203 */
[----:B------:R-:W-:Y:S02]  /*4970*/  VIADD R8, R8, 0x1 ;  /* 0x0000000108087836 */ /* 0x000fe40000000000 */
[----:B------:R-:W0:Y:S03]  /*4980*/  SYNCS.PHASECHK.TRANS64.TRYWAIT P0, [R7+URZ], R2 ;  /* 0x00000002070075a7 */ /* 0x000e26000800017f */
[----:B------:R-:W-:-:S04]  /*4990*/  ISETP.NE.AND P1, PT, R8, 0x6, PT ;  /* 0x000000060800780c */ /* 0x000fc80003f25270 */
[----:B------:R-:W-:Y:S02]  /*49a0*/  SEL R5, RZ, 0x1, P1 ;  /* 0x00000001ff057807 */ /* 0x000fe40000800000 */
[----:B------:R-:W-:Y:S02]  /*49b0*/  SEL R8, R8, RZ, P1 ;  /* 0x000000ff08087207 */ /* 0x000fe40000800000 */
[----:B------:R-:W-:-:S03]  /*49c0*/  LOP3.LUT R5, R0, R5, RZ, 0x3c, !PT ;  /* 0x0000000500057212 */ /* 0x000fc600078e3cff */
[----:B------:R-:W-:Y:S01]  /*49d0*/  IMAD R9, R8, 0x8, R3 ;  /* 0x0000000808097824 */ /* 0x000fe200078e0203 */
[----:B------:R-:W-:Y:S01]  /*49e0*/  SHF.L.U32 R4, R5, 0x1f, RZ ;  /* 0x0000001f05047819 */ /* 0x000fe200000006ff */
[----:B0-----:R-:W-:Y:S06]  /*49f0*/  @!P0 BRA `(.L_x_60) ;  /* 0x0000000400608947 */ /* 0x001fec0003800000 */
.L_x_75:
[----:B------:R-:W1:Y:S01]  /*4a00*/  SYNCS.PHASECHK.TRANS64.TRYWAIT P0, [R9+URZ], R4 ;  /* 0x00000004090075a7 */ /* 0x000e62000800017f */
[----:B------:R-:W-:-:S05]  /*4a10*/  VIADD R0, R8, 0x1 ;  /* 0x0000000108007836 */ /* 0x000fca0000000000 */
[----:B------:R-:W-:-:S04]  /*4a20*/  ISETP.NE.AND P1, PT, R0, 0x6, PT ;  /* 0x000000060000780c */ /* 0x000fc80003f25270 */
[----:B0-----:R-:W-:Y:S02]  /*4a30*/  SEL R2, RZ, 0x1, P1 ;  /* 0x00000001ff027807 */ /* 0x001fe40000800000 */
[----:B------:R-:W-:Y:S02]  /*4a40*/  SEL R0, R0, RZ, P1 ;  /* 0x000000ff00007207 */ /* 0x000fe40000800000 */
[----:B------:R-:W-:-:S03]  /*4a50*/  LOP3.LUT R7, R5, R2, RZ, 0x3c, !PT ;  /* 0x0000000205077212 */ /* 0x000fc600078e3cff */
[----:B------:R-:W-:Y:S01]  /*4a60*/  IMAD R6, R0, 0x8, R3 ;  /* 0x0000000800067824 */ /* 0x000fe200078e0203 */
[----:B------:R-:W-:Y:S01]  /*4a70*/  SHF.L.U32 R5, R7, 0x1f, RZ ;  /* 0x0000001f07057819 */ /* 0x000fe200000006ff */
[----:B-1----:R-:W-:Y:S06]  /*4a80*/  @!P0 BRA `(.L_x_61) ;  /* 0x0000000400508947 */ /* 0x002fec0003800000 */
.L_x_76:
[----:B------:R-:W1:Y:S01]  /*4a90*/  SYNCS.PHASECHK.TRANS64.TRYWAIT P0, [R6+URZ], R5 ;  /* 0x00000005060075a7 */ /* 0x000e62000800017f */
[----:B------:R-:W-:-:S05]  /*4aa0*/  VIADD R0, R0, 0x1 ;  /* 0x0000000100007836 */ /* 0x000fca0000000000 */
[----:B------:R-:W-:-:S04]  /*4ab0*/  ISETP.NE.AND P1, PT, R0, 0x6, PT ;  /* 0x000000060000780c */ /* 0x000fc80003f25270 */
[----:B------:R-:W-:Y:S02]  /*4ac0*/  SEL R2, RZ, 0x1, P1 ;  /* 0x00000001ff027807 */ /* 0x000fe40000800000 */
[----:B------:R-:W-:Y:S02]  /*4ad0*/  SEL R0, R0, RZ, P1 ;  /* 0x000000ff00007207 */ /* 0x000fe40000800000 */
[----:B------:R-:W-:-:S03]  /*4ae0*/  LOP3.LUT R7, R7, R2, RZ, 0x3c, !PT ;  /* 0x0000000207077212 */ /* 0x000fc600078e3cff */
[----:B0-----:R-:W-:Y:S01]  /*4af0*/  IMAD R9, R0, 0x8, R3 ;  /* 0x0000000800097824 */ /* 0x001fe200078e0203 */
[----:B------:R-:W-:Y:S01]  /*4b00*/  SHF.L.U32 R4, R7, 0x1f, RZ ;  /* 0x0000001f07047819 */ /* 0x000fe200000006ff */
[----:B-1----:R-:W-:Y:S06]  /*4b10*/  @!P0 BRA `(.L_x_62) ;  /* 0x0000000400408947 */ /* 0x002fec0003800000 */
.L_x_77:
        /* <DEDUP_REMOVED lines=9> */
.L_x_78:
[----:B------:R-:W1:Y:S01]  /*4bb0*/  SYNCS.PHASECHK.TRANS64.TRYWAIT P0, [R6+URZ], R5 ;  /* 0x00000005060075a7 */ /* 0x000e62000800017f */
[----:B------:R-:W-:-:S05]  /*4bc0*/  VIADD R0, R0, 0x1 ;  /* 0x0000000100007836 */ /* 0x000fca0000000000 */
[----:B------:R-:W-:-:S04]  /*4bd0*/  ISETP.NE.AND P1, PT, R0, 0x6, PT ;  /* 0x000000060000780c */ /* 0x000fc80003f25270 */
[----:B------:R-:W-:Y:S02]  /*4be0*/  SEL R2, RZ, 0x1, P1 ;  /* 0x00000001ff027807 */ /* 0x000fe40000800000 */
[----:B------:R-:W-:Y:S02]  /*4bf0*/  SEL R0, R0, RZ, P1 ;  /* 0x000000ff00007207 */ /* 0x000fe40000800000 */
[----:B------:R-:W-:Y:S01]  /*4c00*/  LOP3.LUT R2, R7, R2, RZ, 0x3c, !PT ;  /* 0x0000000207027212 */ /* 0x000fe200078e3cff */
[----:B-1----:R-:W-:Y:S06]  /*4c10*/  @!P0 BRA `(.L_x_64) ;  /* 0x0000000400288947 */ /* 0x002fec0003800000 */
.L_x_79:
[----:B------:R-:W-:Y:S01]  /*4c20*/  IMAD R3, R0, 0x8, R3 ;  /* 0x0000000800037824 */ /* 0x000fe200078e0203 */
[----:B------:R-:W-:-:S07]  /*4c30*/  SHF.L.U32 R0, R2, 0x1f, RZ ;  /* 0x0000001f02007819 */ /* 0x000fce00000006ff */
.L_x_65:
[----:B--2---:R2:W3:Y:S02]  /*4c40*/  SYNCS.PHASECHK.TRANS64.TRYWAIT P0, [R3+URZ], R0 ;  /* 0x00000000030075a7 */ /* 0x0044e4000800017f */
[----:B---3--:R-:W-:Y:S05]  /*4c50*/  @!P0 NANOSLEEP.SYNCS 0x989680 ;  /* 0x009896800000895d */ /* 0x008fea0003900000 */
[----:B------:R-:W3:Y:S02]  /*4c60*/  @!P0 SYNCS.PHASECHK.TRANS64 P0, [R3+URZ], R0 ;  /* 0x00000000030085a7 */ /* 0x000ee4000800007f */
[----:B---3--:R-:W-:Y:S05]  /*4c70*/  @!P0 BRA `(.L_x_65) ;  /* 0xfffffffc00f08947 */ /* 0x008fea000383ffff */
.L_x_58:
[----:B------:R-:W-:Y:S05]  /*4c80*/  BSYNC B0 ;  /* 0x0000000000007941 */ /* 0x000fea0003800000 */
.L_x_57:
[----:B------:R-:W-:Y:S05]  /*4c90*/  EXIT ;  /* 0x000000000000794d */ /* 0x000fea0003800000 */
.L_x_15:
[----:B0-----:R-:W-:-:S04]  /*4ca0*/  IMAD.U32 R3, RZ, RZ, UR43 ;  /* 0x0000002bff037e24 */ /* 0x001fc8000f8e00ff */
[----:B------:R0:W1:Y:S03]  /*4cb0*/  SYNCS.PHASECHK.TRANS64.TRYWAIT P0, [R3+URZ+-0x8], R0 ;  /* 0xfffff800030075a7 */ /* 0x000066000800017f */
[----:B-1----:R-:W-:Y:S05]  /*4cc0*/  @!P0 NANOSLEEP.SYNCS 0x989680 ;  /* 0x009896800000895d */ /* 0x002fea0003900000 */
[----:B------:R-:W1:Y:S02]  /*4cd0*/  @!P0 SYNCS.PHASECHK.TRANS64 P0, [R3+URZ+-0x8], R0 ;  /* 0xfffff800030085a7 */ /* 0x000e64000800007f */
[----:B-1----:R-:W-:Y:S05]  /*4ce0*/  @!P0 BRA `(.L_x_15) ;  /* 0xfffffffc00ec8947 */ /* 0x002fea000383ffff */
[----:B------:R-:W-:Y:S05]  /*4cf0*/  BRA `(.L_x_66) ;  /* 0xffffffc800407947 */ /* 0x000fea000383ffff */
.L_x_20:
[----:B-1----:R1:W2:Y:S02]  /*4d00*/  SYNCS.PHASECHK.TRANS64.TRYWAIT P1, [R3+URZ], R0 ;  /* 0x00000000030075a7 */ /* 0x0022a4000802017f */
[----:B--2---:R-:W-:Y:S05]  /*4d10*/  @!P1 NANOSLEEP.SYNCS 0x989680 ;  /* 0x009896800000995d */ /* 0x004fea0003900000 */
[----:B------:R-:W2:Y:S02]  /*4d20*/  @!P1 SYNCS.PHASECHK.TRANS64 P1, [R3+URZ], R0 ;  /* 0x00000000030095a7 */ /* 0x000ea4000802007f */
[----:B--2---:R-:W-:Y:S05]  /*4d30*/  @!P1 BRA `(.L_x_20) ;  /* 0xfffffffc00f09947 */ /* 0x004fea000383ffff */
[----:B------:R-:W-:Y:S05]  /*4d40*/  BRA `(.L_x_19) ;  /* 0xffffffc800ac7947 */ /* 0x000fea000383ffff */
.L_x_25:
[----:B-1----:R-:W-:-:S04]  /*4d50*/  IMAD.U32 R3, RZ, RZ, UR6 ;  /* 0x00000006ff037e24 */ /* 0x002fc8000f8e00ff */
[----:B------:R1:W2:Y:S03]  /*4d60*/  SYNCS.PHASECHK.TRANS64.TRYWAIT P1, [R3+URZ], R2 ;  /* 0x00000002030075a7 */ /* 0x0002a6000802017f */
[----:B--2---:R-:W-:Y:S05]  /*4d70*/  @!P1 NANOSLEEP.SYNCS 0x989680 ;  /* 0x009896800000995d */ /* 0x004fea0003900000 */
[----:B------:R-:W2:Y:S02]  /*4d80*/  @!P1 SYNCS.PHASECHK.TRANS64 P1, [R3+URZ], R2 ;  /* 0x00000002030095a7 */ /* 0x000ea4000802007f */
[----:B--2---:R-:W-:Y:S05]  /*4d90*/  @!P1 BRA `(.L_x_25) ;  /* 0xfffffffc00ec9947 */ /* 0x004fea000383ffff */
[----:B------:R-:W-:Y:S05]  /*4da0*/  BRA `(.L_x_24) ;  /* 0xffffffd000b47947 */ /* 0x000fea000383ffff */
.L_x_31:
[----:B0-----:R-:W-:-:S04]  /*4db0*/  IMAD.U32 R3, RZ, RZ, UR43 ;  /* 0x0000002bff037e24 */ /* 0x001fc8000f8e00ff */
[----:B------:R0:W1:Y:S03]  /*4dc0*/  SYNCS.PHASECHK.TRANS64.TRYWAIT P0, [R3+URZ+0x8], R0 ;  /* 0x00000800030075a7 */ /* 0x000066000800017f */
[----:B-1----:R-:W-:Y:S05]  /*4dd0*/  @!P0 NANOSLEEP.SYNCS 0x989680 ;  /* 0x009896800000895d */ /* 0x002fea0003900000 */
[----:B------:R-:W1:Y:S02]  /*4de0*/  @!P0 SYNCS.PHASECHK.TRANS64 P0, [R3+URZ+0x8], R0 ;  /* 0x00000800030085a7 */ /* 0x000e64000800007f */
[----:B-1----:R-:W-:Y:S05]  /*4df0*/  @!P0 BRA `(.L_x_31) ;  /* 0xfffffffc00ec8947 */ /* 0x002fea000383ffff */
[----:B------:R-:W-:Y:S05]  /*4e00*/  BRA `(.L_x_67) ;  /* 0xffffffdc00347947 */ /* 0x000fea000383ffff */
.L_x_44:
[----:B------:R-:W-:Y:S01]  /*4e10*/  BSSY B1, `(.L_x_68) ;  /* 0x0000006000017945 */ /* 0x000fe20003800000 */
[----:B------:R-:W-:-:S07]  /*4e20*/  IMAD.MOV.U32 R15, RZ, RZ, -0x1 ;  /* 0xffffffffff0f7424 */ /* 0x000fce00078e00ff */
[----:B------:R-:W-:Y:S05]  /*4e30*/  WARPSYNC.COLLECTIVE R15, `(.L_x_69) ;  /* 0x000000000f0c7348 */ /* 0x000fea0003c00000 */
[----:B------:R-:W-:Y:S02]  /*4e40*/  ELECT P6, UR62, PT ;  /* 0x00000000003e782f */ /* 0x000fe400038c0000 */
[----:B------:R-:W-:Y:S01]  /*4e50*/  MOV R14, UR62 ;  /* 0x0000003e000e7c02 */ /* 0x000fe20008000f00 */
[----:B------:R-:W-:Y:S10]  /*4e60*/  ENDCOLLECTIVE ;  /* 0x000000000000791b */ /* 0x000ff40003800000 */
.L_x_69:
[----:B------:R-:W-:Y:S05]  /*4e70*/  BSYNC B1 ;  /* 0x0000000000017941 */ /* 0x000fea0003800000 */
.L_x_68:
[----:B------:R-:W-:Y:S01]  /*4e80*/  PLOP3.LUT P0, PT, P6, PT, PT, 0x80, 0x0 ;  /* 0x000000000000781c */ /* 0x000fe2000370f070 */
[----:B------:R-:W-:-:S12]  /*4e90*/  BRA `(.L_x_70) ;  /* 0xffffffec00347947 */ /* 0x000fd8000383ffff */
.L_x_47:
[----:B-1----:R1:W2:Y:S02]  /*4ea0*/  SYNCS.PHASECHK.TRANS64.TRYWAIT P0, [R11+URZ+0x30], R4 ;  /* 0x000030040b0075a7 */ /* 0x0022a4000800017f */
[----:B--2---:R-:W-:Y:S05]  /*4eb0*/  @!P0 NANOSLEEP.SYNCS 0x989680 ;  /* 0x009896800000895d */ /* 0x004fea0003900000 */
[----:B------:R-:W2:Y:S02]  /*4ec0*/  @!P0 SYNCS.PHASECHK.TRANS64 P0, [R11+URZ+0x30], R4 ;  /* 0x000030040b0085a7 */ /* 0x000ea4000800007f */
[----:B--2---:R-:W-:Y:S05]  /*4ed0*/  @!P0 BRA `(.L_x_47) ;  /* 0xfffffffc00f08947 */ /* 0x004fea000383ffff */
[----:B------:R-:W-:Y:S05]  /*4ee0*/  BRA `(.L_x_71) ;  /* 0xffffffec00687947 */ /* 0x000fea000383ffff */
.L_x_56:
[----:B------:R-:W-:Y:S01]  /*4ef0*/  BSSY B0, `(.L_x_72) ;  /* 0x0000006000007945 */ /* 0x000fe20003800000 */
[----:B------:R-:W-:-:S07]  /*4f00*/  IMAD.MOV.U32 R15, RZ, RZ, -0x1 ;  /* 0xffffffffff0f7424 */ /* 0x000fce00078e00ff */
[----:B------:R-:W-:Y:S05]  /*4f10*/  WARPSYNC.COLLECTIVE R15, `(.L_x_73) ;  /* 0x000000000f0c7348 */ /* 0x000fea0003c00000 */
[----:B------:R-:W-:Y:S02]  /*4f20*/  ELECT P6, UR62, PT ;  /* 0x00000000003e782f */ /* 0x000fe400038c0000 */
[----:B------:R-:W-:Y:S01]  /*4f30*/  MOV R14, UR62 ;  /* 0x0000003e000e7c02 */ /* 0x000fe20008000f00 */
[----:B------:R-:W-:Y:S10]  /*4f40*/  ENDCOLLECTIVE ;  /* 0x000000000000791b */ /* 0x000ff40003800000 */
.L_x_73:
[----:B------:R-:W-:Y:S05]  /*4f50*/  BSYNC B0 ;  /* 0x0000000000007941 */ /* 0x000fea0003800000 */
.L_x_72:
[----:B------:R-:W-:Y:S01]  /*4f60*/  PLOP3.LUT P0, PT, P6, PT, PT, 0x80, 0x0 ;  /* 0x000000000000781c */ /* 0x000fe2000370f070 */
[----:B------:R-:W-:-:S12]  /*4f70*/  BRA `(.L_x_74) ;  /* 0xfffffff8004c7947 */ /* 0x000fd8000383ffff */
.L_x_60:
[----:B0-----:R0:W1:Y:S02]  /*4f80*/  SYNCS.PHASECHK.TRANS64.TRYWAIT P0, [R7+URZ], R2 ;  /* 0x00000002070075a7 */ /* 0x001064000800017f */
[----:B-1----:R-:W-:Y:S05]  /*4f90*/  @!P0 NANOSLEEP.SYNCS 0x989680 ;  /* 0x009896800000895d */ /* 0x002fea0003900000 */
[----:B------:R-:W1:Y:S02]  /*4fa0*/  @!P0 SYNCS.PHASECHK.TRANS64 P0, [R7+URZ], R2 ;  /* 0x00000002070085a7 */ /* 0x000e64000800007f */
[----:B-1----:R-:W-:Y:S05]  /*4fb0*/  @!P0 BRA `(.L_x_60) ;  /* 0xfffffffc00f08947 */ /* 0x002fea000383ffff */
[----:B------:R-:W-:Y:S05]  /*4fc0*/  BRA `(.L_x_75) ;  /* 0xfffffff8008c7947 */ /* 0x000fea000383ffff */
.L_x_61:
[----:B0-----:R0:W1:Y:S02]  /*4fd0*/  SYNCS.PHASECHK.TRANS64.TRYWAIT P0, [R9+URZ], R4 ;  /* 0x00000004090075a7 */ /* 0x001064000800017f */
[----:B-1----:R-:W-:Y:S05]  /*4fe0*/  @!P0 NANOSLEEP.SYNCS 0x989680 ;  /* 0x009896800000895d */ /* 0x002fea0003900000 */
[----:B------:R-:W1:Y:S02]  /*4ff0*/  @!P0 SYNCS.PHASECHK.TRANS64 P0, [R9+URZ], R4 ;  /* 0x00000004090085a7 */ /* 0x000e64000800007f */
[----:B-1----:R-:W-:Y:S05]  /*5000*/  @!P0 BRA `(.L_x_61) ;  /* 0xfffffffc00f08947 */ /* 0x002fea000383ffff */
[----:B------:R-:W-:Y:S05]  /*5010*/  BRA `(.L_x_76) ;  /* 0xfffffff8009c7947 */ /* 0x000fea000383ffff */
.L_x_62:
[----:B0-----:R0:W1:Y:S02]  /*5020*/  SYNCS.PHASECHK.TRANS64.TRYWAIT P0, [R6+URZ], R5 ;  /* 0x00000005060075a7 */ /* 0x001064000800017f */
[----:B-1----:R-:W-:Y:S05]  /*5030*/  @!P0 NANOSLEEP.SYNCS 0x989680 ;  /* 0x009896800000895d */ /* 0x002fea0003900000 */
[----:B------:R-:W1:Y:S02]  /*5040*/  @!P0 SYNCS.PHASECHK.TRANS64 P0, [R6+URZ], R5 ;  /* 0x00000005060085a7 */ /* 0x000e64000800007f */
[----:B-1----:R-:W-:Y:S05]  /*5050*/  @!P0 BRA `(.L_x_62) ;  /* 0xfffffffc00f08947 */ /* 0x002fea000383ffff */
[----:B------:R-:W-:Y:S05]  /*5060*/  BRA `(.L_x_77) ;  /* 0xfffffff800ac7947 */ /* 0x000fea000383ffff */
.L_x_63:
[----:B0-----:R0:W1:Y:S02]  /*5070*/  SYNCS.PHASECHK.TRANS64.TRYWAIT P0, [R9+URZ], R4 ;  /* 0x00000004090075a7 */ /* 0x001064000800017f */
[----:B-1----:R-:W-:Y:S05]  /*5080*/  @!P0 NANOSLEEP.SYNCS 0x989680 ;  /* 0x009896800000895d */ /* 0x002fea0003900000 */
[----:B------:R-:W1:Y:S02]  /*5090*/  @!P0 SYNCS.PHASECHK.TRANS64 P0, [R9+URZ], R4 ;  /* 0x00000004090085a7 */ /* 0x000e64000800007f */
[----:B-1----:R-:W-:Y:S05]  /*50a0*/  @!P0 BRA `(.L_x_63) ;  /* 0xfffffffc00f08947 */ /* 0x002fea000383ffff */
[----:B------:R-:W-:Y:S05]  /*50b0*/  BRA `(.L_x_78) ;  /* 0xfffffff800bc7947 */ /* 0x000fea000383ffff */
.L_x_64:
[----:B-1----:R1:W2:Y:S02]  /*50c0*/  SYNCS.PHASECHK.TRANS64.TRYWAIT P0, [R6+URZ], R5 ;  /* 0x00000005060075a7 */ /* 0x0022a4000800017f */
[----:B--2---:R-:W-:Y:S05]  /*50d0*/  @!P0 NANOSLEEP.SYNCS 0x989680 ;  /* 0x009896800000895d */ /* 0x004fea0003900000 */
[----:B------:R-:W2:Y:S02]  /*50e0*/  @!P0 SYNCS.PHASECHK.TRANS64 P0, [R6+URZ], R5 ;  /* 0x00000005060085a7 */ /* 0x000ea4000800007f */
[----:B--2---:R-:W-:Y:S05]  /*50f0*/  @!P0 BRA `(.L_x_64) ;  /* 0xfffffffc00f08947 */ /* 0x004fea000383ffff */
[----:B------:R-:W-:Y:S05]  /*5100*/  BRA `(.L_x_79) ;  /* 0xfffffff800c47947 */ /* 0x000fea000383ffff */
.L_x_80:
[----:B------:R-:W-:-:S00]  /*5110*/  BRA `(.L_x_80) ;  /* 0xfffffffc00fc7947 */ /* 0x000fc0000383ffff */
[----:B------:R-:W-:-:S00]  /*5120*/  NOP ;  /* 0x0000000000007918 */ /* 0x000fc00000000000 */
        /* <DEDUP_REMOVED lines=13> */
.L_x_81:


//--------------------- .nv.global.init           --------------------------
	.section	.nv.global.init,"aw",@progbits
.nv.global.init:
	.type		$str$22,@object
	.size		$str$22,($str$23 - $str$22)
$str$22:
        /*0000*/ 	.byte	0x6b, 0x5f, 0x74, 0x69, 0x6c, 0x65, 0x5f, 0x63, 0x6f, 0x75, 0x6e, 0x74, 0x20, 0x3e, 0x3d, 0x20
        /*0010*/ 	.byte	0x31, 0x00
	.type		$str$23,@object
	.size		$str$23,(__unnamed_1 - $str$23)
$str$23:
        /*0012*/ 	.byte	0x2f, 0x74, 0x6d, 0x70, 0x2f, 0x63, 0x75, 0x74, 0x6c, 0x61, 0x73, 0x73, 0x5f, 0x73, 0x77, 0x65
        /*0022*/ 	.byte	0x65, 0x70, 0x5f, 0x73, 0x72, 0x63, 0x2f, 0x69, 0x6e, 0x63, 0x6c, 0x75, 0x64, 0x65, 0x2f, 0x63
        /*0032*/ 	.byte	0x75, 0x74, 0x6c, 0x61, 0x73, 0x73, 0x2f, 0x67, 0x65, 0x6d, 0x6d, 0x2f, 0x63, 0x6f, 0x6c, 0x6c
        /*0042*/ 	.byte	0x65, 0x63, 0x74, 0x69, 0x76, 0x65, 0x2f, 0x73, 0x6d, 0x39, 0x30, 0x5f, 0x6d, 0x6d, 0x61, 0x5f
        /*0052*/ 	.byte	0x74, 0x6d, 0x61, 0x5f, 0x67, 0x6d, 0x6d, 0x61, 0x5f, 0x73, 0x73, 0x5f, 0x77, 0x61, 0x72, 0x70
        /*0062*/ 	.byte	0x73, 0x70, 0x65, 0x63, 0x69, 0x61, 0x6c, 0x69, 0x7a, 0x65, 0x64, 0x2e, 0x68, 0x70, 0x70, 0x00
	.type		__unnamed_1,@object
	.size		__unnamed_1,(.L_0 - __unnamed_1)
__unnamed_1:
        /*0072*/ 	.byte	0x76, 0x6f, 0x69, 0x64, 0x20, 0x63, 0x75, 0x74, 0x6c, 0x61, 0x73, 0x73, 0x3a, 0x3a, 0x67, 0x65
        /* <DEDUP_REMOVED lines=179> */
        /*0bb2*/ 	.byte	0x3a, 0x3a, 0x69, 0x64, 0x65, 0x6e, 0x74, 0x69, 0x74, 0x79, 0x5d, 0x00
.L_0:


//--------------------- .nv.shared._ZN7cutlass13device_kernelINS_4gemm6kernel13GemmUniversalIN4cute5tupleIJiiiiEEENS1_10collective13CollectiveMmaINS1_34MainloopSm90TmaGmmaWarpSpecializedILi6ENS5_IJNS4_1CILi1EEESB_SB_EEENS1_32KernelTmaWarpSpecializedPingpongEEENS5_IJNSA_ILi64EEENSA_ILi8EEENSA_ILi256EEEEEENS_10bfloat16_tENS5_IJlSB_lEEESJ_SK_NS4_8TiledMMAINS4_8MMA_AtomIJNS4_4SM904GMMA26MMA_64x8x16_F32BF16BF16_SSILNSO_5MajorE0ELSQ_0ELNSO_7ScaleInE1ELSR_1EEEEEENS4_6LayoutISC_NS5_IJNSA_ILi0EEESV_SV_EEEEENS5_IJNS4_10UnderscoreESY_SY_EEEEENS4_13SM90_TMA_LOADENS4_14ComposedLayoutINS4_7SwizzleILi3ELi4ELi3EEENS4_18smem_ptr_flag_bitsILi16EEENSU_INS5_IJSG_SF_EEENS5_IJSF_SB_EEEEEEEvNS4_8identityES11_S1A_vS1B_EENS_8epilogue10collective6detail29Sm90TmaWarpSpecializedAdapterINS1E_15DefaultEpilogueISJ_SK_SK_NS1D_6thread17LinearCombinationISJ_Li1EffLNS1I_9ScaleType4KindE0ELNS_15FloatRoundStyleE2ESJ_EENS1_15EpilogueDefaultEEEEEvvEEEEvNT_6ParamsE --------------------------
	.section	.nv.shared._ZN7cutlass13device_kernelINS_4gemm6kernel13GemmUniversalIN4cute5tupleIJiiiiEEENS1_10collective13CollectiveMmaINS1_34MainloopSm90TmaGmmaWarpSpecializedILi6ENS5_IJNS4_1CILi1EEESB_SB_EEENS1_32KernelTmaWarpSpecializedPingpongEEENS5_IJNSA_ILi64EEENSA_ILi8EEENSA_ILi256EEEEEENS_10bfloat16_tENS5_IJlSB_lEEESJ_SK_NS4_8TiledMMAINS4_8MMA_AtomIJNS4_4SM904GMMA26MMA_64x8x16_F32BF16BF16_SSILNSO_5MajorE0ELSQ_0ELNSO_7ScaleInE1ELSR_1EEEEEENS4_6LayoutISC_NS5_IJNSA_ILi0EEESV_SV_EEEEENS5_IJNS4_10UnderscoreESY_SY_EEEEENS4_13SM90_TMA_LOADENS4_14ComposedLayoutINS4_7SwizzleILi3ELi4ELi3EEENS4_18smem_ptr_flag_bitsILi16EEENSU_INS5_IJSG_SF_EEENS5_IJSF_SB_EEEEEEEvNS4_8identityES11_S1A_vS1B_EENS_8epilogue10collective6detail29Sm90TmaWarpSpecializedAdapterINS1E_15DefaultEpilogueISJ_SK_SK_NS1D_6thread17LinearCombinationISJ_Li1EffLNS1I_9ScaleType4KindE0ELNS_15FloatRoundStyleE2ESJ_EENS1_15EpilogueDefaultEEEEEvvEEEEvNT_6ParamsE,"aw",@nobits
	.sectionflags	@""
	.align	16
	.zero		1024


//--------------------- .nv.shared.reserved.0     --------------------------
	.section	.nv.shared.reserved.0,"aw",@nobits
	.weak		__nv_reservedSMEM_offset_0_alias
	.size		__nv_reservedSMEM_offset_0_alias, 0, 0
	.other		__nv_reservedSMEM_offset_0_alias,@"STO_CUDA_RESERVED_SHARED STV_DEFAULT"
__nv_reservedSMEM_offset_0_alias:
	.zero		0


//--------------------- .nv.global                --------------------------
	.section	.nv.global,"aw",@nobits
.nv.global:
	.type		_ZN39_INTERNAL_cf3611ac_4_k_cu_77042988_44564cute1_E,@object
	.size		_ZN39_INTERNAL_cf3611ac_4_k_cu_77042988_44564cute1_E,(_ZN39_INTERNAL_cf3611ac_4_k_cu_77042988_44564cuda3std3__45__cpo6cbeginE - _ZN39_INTERNAL_cf3611ac_4_k_cu_77042988_44564cute1_E)
_ZN39_INTERNAL_cf3611ac_4_k_cu_77042988_44564cute1_E:
	.zero		1
	.type		_ZN39_INTERNAL_cf3611ac_4_k_cu_77042988_44564cuda3std3__45__cpo6cbeginE,@object
	.size		_ZN39_INTERNAL_cf3611ac_4_k_cu_77042988_44564cuda3std3__45__cpo6cbeginE,(_ZN39_INTERNAL_cf3611ac_4_k_cu_77042988_44564cuda3std3__48in_placeE - _ZN39_INTERNAL_cf3611ac_4_k_cu_77042988_44564cuda3std3__45__cpo6cbeginE)
_ZN39_INTERNAL_cf3611ac_4_k_cu_77042988_44564cuda3std3__45__cpo6cbeginE:
	.zero		1
	.type		_ZN39_INTERNAL_cf3611ac_4_k_cu_77042988_44564cuda3std3__48in_placeE,@object
	.size		_ZN39_INTERNAL_cf3611ac_4_k_cu_77042988_44564cuda3std3__48in_placeE,(_ZN39_INTERNAL_cf3611ac_4_k_cu_77042988_44564cuda3std6ranges3__45__cpo9iter_moveE - _ZN39_INTERNAL_cf3611ac_4_k_cu_77042988_44564cuda3std3__48in_placeE)
_ZN39_INTERNAL_cf3611ac_4_k_cu_77042988_44564cuda3std3__48in_placeE:
	.zero		1
	.type		_ZN39_INTERNAL_cf3611ac_4_k_cu_77042988_44564cuda3std6ranges3__45__cpo9iter_moveE,@object
	.size		_ZN39_INTERNAL_cf3611ac_4_k_cu_77042988_44564cuda3std6ranges3__45__cpo9iter_moveE,(_ZN39_INTERNAL_cf3611ac_4_k_cu_77042988_44564cuda3std3__45__cpo5beginE - _ZN39_INTERNAL_cf3611ac_4_k_cu_77042988_44564cuda3std6ranges3__45__cpo9iter_moveE)
_ZN39_INTERNAL_cf3611ac_4_k_cu_77042988_44564cuda3std6ranges3__45__cpo9iter_moveE:
	.zero		1
	.type		_ZN39_INTERNAL_cf3611ac_4_k_cu_77042988_44564cuda3std3__45__cpo5beginE,@object
	.size		_ZN39_INTERNAL_cf3611ac_4_k_cu_77042988_44564cuda3std3__45__cpo5beginE,(_ZN39_INTERNAL_cf3611ac_4_k_cu_77042988_44564cuda3std3__441_GLOBAL__N__cf3611ac_4_k_cu_77042988_44566ignoreE - _ZN39_INTERNAL_cf3611ac_4_k_cu_77042988_44564cuda3std3__45__cpo5beginE)
_ZN39_INTERNAL_cf3611ac_4_k_cu_77042988_44564cuda3std3__45__cpo5beginE:
	.zero		1
	.type		_ZN39_INTERNAL_cf3611ac_4_k_cu_77042988_44564cuda3std3__441_GLOBAL__N__cf3611ac_4_k_cu_77042988_44566ignoreE,@object
	.size		_ZN39_INTERNAL_cf3611ac_4_k_cu_77042988_44564cuda3std3__441_GLOBAL__N__cf3611ac_4_k_cu_77042988_44566ignoreE,(_ZN39_INTERNAL_cf3611ac_4_k_cu_77042988_44564cute7productE - _ZN39_INTERNAL_cf3611ac_4_k_cu_77042988_44564cuda3std3__441_GLOBAL__N__cf3611ac_4_k_cu_77042988_44566ignoreE)
_ZN39_INTERNAL_cf3611ac_4_k_cu_77042988_44564cuda3std3__441_GLOBAL__N__cf3611ac_4_k_cu_77042988_44566ignoreE:
	.zero		1
	.type		_ZN39_INTERNAL_cf3611ac_4_k_cu_77042988_44564cute7productE,@object
	.size		_ZN39_INTERNAL_cf3611ac_4_k_cu_77042988_44564cute7productE,(_ZN39_INTERNAL_cf3611ac_4_k_cu_77042988_44564cuda3std3__45__cpo3endE - _ZN39_INTERNAL_cf3611ac_4_k_cu_77042988_44564cute7productE)
_ZN39_INTERNAL_cf3611ac_4_k_cu_77042988_44564cute7productE:
	.zero		1
	.type		_ZN39_INTERNAL_cf3611ac_4_k_cu_77042988_44564cuda3std3__45__cpo3endE,@object
	.size		_ZN39_INTERNAL_cf3611ac_4_k_cu_77042988_44564cuda3std3__45__cpo3endE,(_ZN39_INTERNAL_cf3611ac_4_k_cu_77042988_44564cuda3std3__419piecewise_constructE - _ZN39_INTERNAL_cf3611ac_4_k_cu_77042988_44564cuda3std3__45__cpo3endE)
_ZN39_INTERNAL_cf3611ac_4_k_cu_77042988_44564cuda3std3__45__cpo3endE:
	.zero		1
	.type		_ZN39_INTERNAL_cf3611ac_4_k_cu_77042988_44564cuda3std3__419piecewise_constructE,@object
	.size		_ZN39_INTERNAL_cf3611ac_4_k_cu_77042988_44564cuda3std3__419piecewise_constructE,(_ZN39_INTERNAL_cf3611ac_4_k_cu_77042988_44564cuda3std3__45__cpo4cendE - _ZN39_INTERNAL_cf3611ac_4_k_cu_77042988_44564cuda3std3__419piecewise_constructE)
_ZN39_INTERNAL_cf3611ac_4_k_cu_77042988_44564cuda3std3__419piecewise_constructE:
	.zero		1
	.type		_ZN39_INTERNAL_cf3611ac_4_k_cu_77042988_44564cuda3std3__45__cpo4cendE,@object
	.size		_ZN39_INTERNAL_cf3611ac_4_k_cu_77042988_44564cuda3std3__45__cpo4cendE,(_ZN39_INTERNAL_cf3611ac_4_k_cu_77042988_44564cuda3std6ranges3__45__cpo4swapE - _ZN39_INTERNAL_cf3611ac_4_k_cu_77042988_44564cuda3std3__45__cpo4cendE)
_ZN39_INTERNAL_cf3611ac_4_k_cu_77042988_44564cuda3std3__45__cpo4cendE:
	.zero		1
	.type		_ZN39_INTERNAL_cf3611ac_4_k_cu_77042988_44564cuda3std6ranges3__45__cpo4swapE,@object
	.size		_ZN39_INTERNAL_cf3611ac_4_k_cu_77042988_44564cuda3std6ranges3__45__cpo4swapE,(.L_8 - _ZN39_INTERNAL_cf3611ac_4_k_cu_77042988_44564cuda3std6ranges3__45__cpo4swapE)
_ZN39_INTERNAL_cf3611ac_4_k_cu_77042988_44564cuda3std6ranges3__45__cpo4swapE:
	.zero		1
.L_8:


//--------------------- .nv.constant0._ZN7cutlass13device_kernelINS_4gemm6kernel13GemmUniversalIN4cute5tupleIJiiiiEEENS1_10collective13CollectiveMmaINS1_34MainloopSm90TmaGmmaWarpSpecializedILi6ENS5_IJNS4_1CILi1EEESB_SB_EEENS1_32KernelTmaWarpSpecializedPingpongEEENS5_IJNSA_ILi64EEENSA_ILi8EEENSA_ILi256EEEEEENS_10bfloat16_tENS5_IJlSB_lEEESJ_SK_NS4_8TiledMMAINS4_8MMA_AtomIJNS4_4SM904GMMA26MMA_64x8x16_F32BF16BF16_SSILNSO_5MajorE0ELSQ_0ELNSO_7ScaleInE1ELSR_1EEEEEENS4_6LayoutISC_NS5_IJNSA_ILi0EEESV_SV_EEEEENS5_IJNS4_10UnderscoreESY_SY_EEEEENS4_13SM90_TMA_LOADENS4_14ComposedLayoutINS4_7SwizzleILi3ELi4ELi3EEENS4_18smem_ptr_flag_bitsILi16EEENSU_INS5_IJSG_SF_EEENS5_IJSF_SB_EEEEEEEvNS4_8identityES11_S1A_vS1B_EENS_8epilogue10collective6detail29Sm90TmaWarpSpecializedAdapterINS1E_15DefaultEpilogueISJ_SK_SK_NS1D_6thread17LinearCombinationISJ_Li1EffLNS1I_9ScaleType4KindE0ELNS_15FloatRoundStyleE2ESJ_EENS1_15EpilogueDefaultEEEEEvvEEEEvNT_6ParamsE --------------------------
	.section	.nv.constant0._ZN7cutlass13device_kernelINS_4gemm6kernel13GemmUniversalIN4cute5tupleIJiiiiEEENS1_10collective13CollectiveMmaINS1_34MainloopSm90TmaGmmaWarpSpecializedILi6ENS5_IJNS4_1CILi1EEESB_SB_EEENS1_32KernelTmaWarpSpecializedPingpongEEENS5_IJNSA_ILi64EEENSA_ILi8EEENSA_ILi256EEEEEENS_10bfloat16_tENS5_IJlSB_lEEESJ_SK_NS4_8TiledMMAINS4_8MMA_AtomIJNS4_4SM904GMMA26MMA_64x8x16_F32BF16BF16_SSILNSO_5MajorE0ELSQ_0ELNSO_7ScaleInE1ELSR_1EEEEEENS4_6LayoutISC_NS5_IJNSA_ILi0EEESV_SV_EEEEENS5_IJNS4_10UnderscoreESY_SY_EEEEENS4_13SM90_TMA_LOADENS4_14ComposedLayoutINS4_7SwizzleILi3ELi4ELi3EEENS4_18smem_ptr_flag_bitsILi16EEENSU_INS5_IJSG_SF_EEENS5_IJSF_SB_EEEEEEEvNS4_8identityES11_S1A_vS1B_EENS_8epilogue10collective6detail29Sm90TmaWarpSpecializedAdapterINS1E_15DefaultEpilogueISJ_SK_SK_NS1D_6thread17LinearCombinationISJ_Li1EffLNS1I_9ScaleType4KindE0ELNS_15FloatRoundStyleE2ESJ_EENS1_15EpilogueDefaultEEEEEvvEEEEvNT_6ParamsE,"a",@progbits
	.sectionflags	@""
	.align	4
.nv.constant0._ZN7cutlass13device_kernelINS_4gemm6kernel13GemmUniversalIN4cute5tupleIJiiiiEEENS1_10collective13CollectiveMmaINS1_34MainloopSm90TmaGmmaWarpSpecializedILi6ENS5_IJNS4_1CILi1EEESB_SB_EEENS1_32KernelTmaWarpSpecializedPingpongEEENS5_IJNSA_ILi64EEENSA_ILi8EEENSA_ILi256EEEEEENS_10bfloat16_tENS5_IJlSB_lEEESJ_SK_NS4_8TiledMMAINS4_8MMA_AtomIJNS4_4SM904GMMA26MMA_64x8x16_F32BF16BF16_SSILNSO_5MajorE0ELSQ_0ELNSO_7ScaleInE1ELSR_1EEEEEENS4_6LayoutISC_NS5_IJNSA_ILi0EEESV_SV_EEEEENS5_IJNS4_10UnderscoreESY_SY_EEEEENS4_13SM90_TMA_LOADENS4_14ComposedLayoutINS4_7SwizzleILi3ELi4ELi3EEENS4_18smem_ptr_flag_bitsILi16EEENSU_INS5_IJSG_SF_EEENS5_IJSF_SB_EEEEEEEvNS4_8identityES11_S1A_vS1B_EENS_8epilogue10collective6detail29Sm90TmaWarpSpecializedAdapterINS1E_15DefaultEpilogueISJ_SK_SK_NS1D_6thread17LinearCombinationISJ_Li1EffLNS1I_9ScaleType4KindE0ELNS_15FloatRoundStyleE2ESJ_EENS1_15EpilogueDefaultEEEEEvvEEEEvNT_6ParamsE:
	.zero		1664


//--------------------- SYMBOLS --------------------------

	.type		.nv.reservedSmem.offset0,@object
	.size		.nv.reservedSmem.offset0,0x4
	.type		__assertfail,@function
